	.target	sm_90a

	.elftype	@"ET_EXEC"


//--------------------- .note.nv.tkinfo           --------------------------
	.section	.note.nv.tkinfo,"",@"SHT_NOTE"
	.sectionflags	@"SHF_NOTE_NV_TKINFO"
	.tkinfo
        /*0018*/ 	.word	0x00000002
        /*0030*/ 	.string	""
        /*0030*/ 	.string	"ptxas"
        /*0030*/ 	.string	"Cuda compilation tools, release 13.0, V13.0.88"
        /*0030*/ 	.string	"Build cuda_13.0.r13.0/compiler.36424714_0"
        /*0030*/ 	.string	"-arch sm_90a -m 64 "



//--------------------- .note.nv.cuinfo           --------------------------
	.section	.note.nv.cuinfo,"",@"SHT_NOTE"
	.sectionflags	@"SHF_NOTE_NV_CUINFO"
        /*0018*/ 	.short	0x0002
        /*001a*/ 	.short	0x005a
        /*001c*/ 	.short	0x0082
	.zero		2


//--------------------- .nv.info                  --------------------------
	.section	.nv.info,"",@"SHT_CUDA_INFO"
	.align	4


	//----- nvinfo : EIATTR_REGCOUNT
	.align		4
        /*0000*/ 	.byte	0x04, 0x2f
        /*0002*/ 	.short	(.L_12 - .L_11)
	.align		4
.L_11:
        /*0004*/ 	.word	index@(_ZN7cutlass13device_kernelINS_4conv6kernel13ConvUniversalINS1_16ConvProblemShapeILNS1_8OperatorE0ELi3EEENS1_10collective14CollectiveConvINS1_46MainloopSm90TmaGmmaWarpSpecializedImplicitGemmILS5_0ELi11ELi3EN4cute5tupleIJNSA_1CILi1EEESD_SD_EEENS1_36KernelImplicitTmaWarpSpecializedSm90ELi1EEENSB_IJNSC_ILi256EEENSC_ILi64EEENSB_IJSI_EEEEEENS_12float_e4m3_tESL_NSA_8TiledMMAINSA_8MMA_AtomIJNSA_4SM904GMMA30MMA_64x64x32_F32E4M3E4M3_SS_TNILNSP_7ScaleInE1ELSR_1EEEEEENSA_6LayoutISE_NSB_IJNSC_ILi0EEESV_SV_EEEEENSB_IJNSA_10UnderscoreESY_SY_EEEEENS7_6detail26Sm90ImplicitGemmTileTraitsINSA_20SM90_TMA_LOAD_IM2COLENSA_14ComposedLayoutINSA_7SwizzleILi2ELi4ELi3EEENSA_18smem_ptr_flag_bitsILi8EEENSU_INSB_IJNSB_IJNSC_ILi8EEENSC_ILi32EEEEEENSB_IJSI_SD_EEENSB_IJSD_NSC_ILi11EEEEEEEEENSB_IJNSB_IJSI_NSC_ILi512EEEEEENSB_IJSD_SV_EEENSB_IJSV_NSC_ILi16384EEEEEEEEEEEEEvEENS12_INSA_13SM90_TMA_LOADENS14_IS16_S18_NSU_INSB_IJNSB_IJS19_S19_EEES1C_S1E_EEENSB_IJS1H_S1I_NSB_IJSV_NSC_ILi4096EEEEEEEEEEEEEvEEEENS_8epilogue10collective6detail29Sm90TmaWarpSpecializedAdapterINS20_15DefaultEpilogueISL_NSB_IJNSB_IJllllEEESD_SV_EEES25_NS1Z_6thread17LinearCombinationISL_Li1EffLNS26_9ScaleType4KindE0ELNS_15FloatRoundStyleE2ESL_EENS_4gemm15EpilogueDefaultEEEEEvvEEEEvNT_6ParamsE)
        /*0008*/ 	.word	0x000000fa


	//----- nvinfo : EIATTR_FRAME_SIZE
	.align		4
.L_12:
        /*000c*/ 	.byte	0x04, 0x11
        /*000e*/ 	.short	(.L_14 - .L_13)
	.align		4
.L_13:
        /*0010*/ 	.word	index@(_ZN7cutlass13device_kernelINS_4conv6kernel13ConvUniversalINS1_16ConvProblemShapeILNS1_8OperatorE0ELi3EEENS1_10collective14CollectiveConvINS1_46MainloopSm90TmaGmmaWarpSpecializedImplicitGemmILS5_0ELi11ELi3EN4cute5tupleIJNSA_1CILi1EEESD_SD_EEENS1_36KernelImplicitTmaWarpSpecializedSm90ELi1EEENSB_IJNSC_ILi256EEENSC_ILi64EEENSB_IJSI_EEEEEENS_12float_e4m3_tESL_NSA_8TiledMMAINSA_8MMA_AtomIJNSA_4SM904GMMA30MMA_64x64x32_F32E4M3E4M3_SS_TNILNSP_7ScaleInE1ELSR_1EEEEEENSA_6LayoutISE_NSB_IJNSC_ILi0EEESV_SV_EEEEENSB_IJNSA_10UnderscoreESY_SY_EEEEENS7_6detail26Sm90ImplicitGemmTileTraitsINSA_20SM90_TMA_LOAD_IM2COLENSA_14ComposedLayoutINSA_7SwizzleILi2ELi4ELi3EEENSA_18smem_ptr_flag_bitsILi8EEENSU_INSB_IJNSB_IJNSC_ILi8EEENSC_ILi32EEEEEENSB_IJSI_SD_EEENSB_IJSD_NSC_ILi11EEEEEEEEENSB_IJNSB_IJSI_NSC_ILi512EEEEEENSB_IJSD_SV_EEENSB_IJSV_NSC_ILi16384EEEEEEEEEEEEEvEENS12_INSA_13SM90_TMA_LOADENS14_IS16_S18_NSU_INSB_IJNSB_IJS19_S19_EEES1C_S1E_EEENSB_IJS1H_S1I_NSB_IJSV_NSC_ILi4096EEEEEEEEEEEEEvEEEENS_8epilogue10collective6detail29Sm90TmaWarpSpecializedAdapterINS20_15DefaultEpilogueISL_NSB_IJNSB_IJllllEEESD_SV_EEES25_NS1Z_6thread17LinearCombinationISL_Li1EffLNS26_9ScaleType4KindE0ELNS_15FloatRoundStyleE2ESL_EENS_4gemm15EpilogueDefaultEEEEEvvEEEEvNT_6ParamsE)
        /*0014*/ 	.word	0x00000000


	//----- nvinfo : EIATTR_MIN_STACK_SIZE
	.align		4
.L_14:
        /*0018*/ 	.byte	0x04, 0x12
        /*001a*/ 	.short	(.L_16 - .L_15)
	.align		4
.L_15:
        /*001c*/ 	.word	index@(_ZN7cutlass13device_kernelINS_4conv6kernel13ConvUniversalINS1_16ConvProblemShapeILNS1_8OperatorE0ELi3EEENS1_10collective14CollectiveConvINS1_46MainloopSm90TmaGmmaWarpSpecializedImplicitGemmILS5_0ELi11ELi3EN4cute5tupleIJNSA_1CILi1EEESD_SD_EEENS1_36KernelImplicitTmaWarpSpecializedSm90ELi1EEENSB_IJNSC_ILi256EEENSC_ILi64EEENSB_IJSI_EEEEEENS_12float_e4m3_tESL_NSA_8TiledMMAINSA_8MMA_AtomIJNSA_4SM904GMMA30MMA_64x64x32_F32E4M3E4M3_SS_TNILNSP_7ScaleInE1ELSR_1EEEEEENSA_6LayoutISE_NSB_IJNSC_ILi0EEESV_SV_EEEEENSB_IJNSA_10UnderscoreESY_SY_EEEEENS7_6detail26Sm90ImplicitGemmTileTraitsINSA_20SM90_TMA_LOAD_IM2COLENSA_14ComposedLayoutINSA_7SwizzleILi2ELi4ELi3EEENSA_18smem_ptr_flag_bitsILi8EEENSU_INSB_IJNSB_IJNSC_ILi8EEENSC_ILi32EEEEEENSB_IJSI_SD_EEENSB_IJSD_NSC_ILi11EEEEEEEEENSB_IJNSB_IJSI_NSC_ILi512EEEEEENSB_IJSD_SV_EEENSB_IJSV_NSC_ILi16384EEEEEEEEEEEEEvEENS12_INSA_13SM90_TMA_LOADENS14_IS16_S18_NSU_INSB_IJNSB_IJS19_S19_EEES1C_S1E_EEENSB_IJS1H_S1I_NSB_IJSV_NSC_ILi4096EEEEEEEEEEEEEvEEEENS_8epilogue10collective6detail29Sm90TmaWarpSpecializedAdapterINS20_15DefaultEpilogueISL_NSB_IJNSB_IJllllEEESD_SV_EEES25_NS1Z_6thread17LinearCombinationISL_Li1EffLNS26_9ScaleType4KindE0ELNS_15FloatRoundStyleE2ESL_EENS_4gemm15EpilogueDefaultEEEEEvvEEEEvNT_6ParamsE)
        /*0020*/ 	.word	0x00000000
.L_16:


//--------------------- .nv.compat                --------------------------
	.section	.nv.compat,"",@"SHT_CUDA_COMPAT_INFO"
	.align	4
        /*0000*/ 	.byte	0x02, 0x09, 0x01, 0x00, 0x02, 0x02, 0x04, 0x00, 0x02, 0x05, 0x05, 0x00, 0x03, 0x07, 0x01, 0x01
        /*0010*/ 	.byte	0x02, 0x03, 0x01, 0x00, 0x02, 0x06, 0x01, 0x00, 0x04, 0x0b, 0x08, 0x00, 0x00, 0x00, 0x00, 0x00
        /*0020*/ 	.byte	0x00, 0x00, 0x00, 0x00


//--------------------- .nv.info._ZN7cutlass13device_kernelINS_4conv6kernel13ConvUniversalINS1_16ConvProblemShapeILNS1_8OperatorE0ELi3EEENS1_10collective14CollectiveConvINS1_46MainloopSm90TmaGmmaWarpSpecializedImplicitGemmILS5_0ELi11ELi3EN4cute5tupleIJNSA_1CILi1EEESD_SD_EEENS1_36KernelImplicitTmaWarpSpecializedSm90ELi1EEENSB_IJNSC_ILi256EEENSC_ILi64EEENSB_IJSI_EEEEEENS_12float_e4m3_tESL_NSA_8TiledMMAINSA_8MMA_AtomIJNSA_4SM904GMMA30MMA_64x64x32_F32E4M3E4M3_SS_TNILNSP_7ScaleInE1ELSR_1EEEEEENSA_6LayoutISE_NSB_IJNSC_ILi0EEESV_SV_EEEEENSB_IJNSA_10UnderscoreESY_SY_EEEEENS7_6detail26Sm90ImplicitGemmTileTraitsINSA_20SM90_TMA_LOAD_IM2COLENSA_14ComposedLayoutINSA_7SwizzleILi2ELi4ELi3EEENSA_18smem_ptr_flag_bitsILi8EEENSU_INSB_IJNSB_IJNSC_ILi8EEENSC_ILi32EEEEEENSB_IJSI_SD_EEENSB_IJSD_NSC_ILi11EEEEEEEEENSB_IJNSB_IJSI_NSC_ILi512EEEEEENSB_IJSD_SV_EEENSB_IJSV_NSC_ILi16384EEEEEEEEEEEEEvEENS12_INSA_13SM90_TMA_LOADENS14_IS16_S18_NSU_INSB_IJNSB_IJS19_S19_EEES1C_S1E_EEENSB_IJS1H_S1I_NSB_IJSV_NSC_ILi4096EEEEEEEEEEEEEvEEEENS_8epilogue10collective6detail29Sm90TmaWarpSpecializedAdapterINS20_15DefaultEpilogueISL_NSB_IJNSB_IJllllEEESD_SV_EEES25_NS1Z_6thread17LinearCombinationISL_Li1EffLNS26_9ScaleType4KindE0ELNS_15FloatRoundStyleE2ESL_EENS_4gemm15EpilogueDefaultEEEEEvvEEEEvNT_6ParamsE --------------------------
	.section	.nv.info._ZN7cutlass13device_kernelINS_4conv6kernel13ConvUniversalINS1_16ConvProblemShapeILNS1_8OperatorE0ELi3EEENS1_10collective14CollectiveConvINS1_46MainloopSm90TmaGmmaWarpSpecializedImplicitGemmILS5_0ELi11ELi3EN4cute5tupleIJNSA_1CILi1EEESD_SD_EEENS1_36KernelImplicitTmaWarpSpecializedSm90ELi1EEENSB_IJNSC_ILi256EEENSC_ILi64EEENSB_IJSI_EEEEEENS_12float_e4m3_tESL_NSA_8TiledMMAINSA_8MMA_AtomIJNSA_4SM904GMMA30MMA_64x64x32_F32E4M3E4M3_SS_TNILNSP_7ScaleInE1ELSR_1EEEEEENSA_6LayoutISE_NSB_IJNSC_ILi0EEESV_SV_EEEEENSB_IJNSA_10UnderscoreESY_SY_EEEEENS7_6detail26Sm90ImplicitGemmTileTraitsINSA_20SM90_TMA_LOAD_IM2COLENSA_14ComposedLayoutINSA_7SwizzleILi2ELi4ELi3EEENSA_18smem_ptr_flag_bitsILi8EEENSU_INSB_IJNSB_IJNSC_ILi8EEENSC_ILi32EEEEEENSB_IJSI_SD_EEENSB_IJSD_NSC_ILi11EEEEEEEEENSB_IJNSB_IJSI_NSC_ILi512EEEEEENSB_IJSD_SV_EEENSB_IJSV_NSC_ILi16384EEEEEEEEEEEEEvEENS12_INSA_13SM90_TMA_LOADENS14_IS16_S18_NSU_INSB_IJNSB_IJS19_S19_EEES1C_S1E_EEENSB_IJS1H_S1I_NSB_IJSV_NSC_ILi4096EEEEEEEEEEEEEvEEEENS_8epilogue10collective6detail29Sm90TmaWarpSpecializedAdapterINS20_15DefaultEpilogueISL_NSB_IJNSB_IJllllEEESD_SV_EEES25_NS1Z_6thread17LinearCombinationISL_Li1EffLNS26_9ScaleType4KindE0ELNS_15FloatRoundStyleE2ESL_EENS_4gemm15EpilogueDefaultEEEEEvvEEEEvNT_6ParamsE,"",@"SHT_CUDA_INFO"
	.sectionflags	@""
	.align	4


	//----- nvinfo : EIATTR_CUDA_API_VERSION
	.align		4
        /*0000*/ 	.byte	0x04, 0x37
        /*0002*/ 	.short	(.L_18 - .L_17)
.L_17:
        /*0004*/ 	.word	0x00000082


	//----- nvinfo : EIATTR_KPARAM_INFO
	.align		4
.L_18:
        /*0008*/ 	.byte	0x04, 0x17
        /*000a*/ 	.short	(.L_20 - .L_19)
.L_19:
        /*000c*/ 	.word	0x00000000
        /*0010*/ 	.short	0x0000
        /*0012*/ 	.short	0x0070
        /*0014*/ 	.byte	0x00, 0xf0, 0x01, 0x10


	//----- nvinfo : EIATTR_SPARSE_MMA_MASK
	.align		4
.L_20:
        /*0018*/ 	.byte	0x03, 0x50
        /*001a*/ 	.short	0x0000


	//----- nvinfo : EIATTR_MAXREG_COUNT
	.align		4
        /*001c*/ 	.byte	0x03, 0x1b
        /*001e*/ 	.short	0x00ff


	//----- nvinfo : EIATTR_NUM_BARRIERS
	.align		4
        /*0020*/ 	.byte	0x02, 0x4c
        /*0022*/ 	.byte	0x01
	.zero		1


	//----- nvinfo : EIATTR_MERCURY_ISA_VERSION
	.align		4
        /*0024*/ 	.byte	0x03, 0x5f
        /*0026*/ 	.short	0x0101


	//----- nvinfo : EIATTR_COOP_GROUP_MASK_REGIDS
	.align		4
        /*0028*/ 	.byte	0x04, 0x29
        /*002a*/ 	.short	(.L_22 - .L_21)


	//   ....[0]....
.L_21:
        /*002c*/ 	.word	0xffffffff


	//   ....[1]....
        /*0030*/ 	.word	0xffffffff


	//   ....[2]....
        /*0034*/ 	.word	0xffffffff


	//----- nvinfo : EIATTR_COOP_GROUP_INSTR_OFFSETS
	.align		4
.L_22:
        /*0038*/ 	.byte	0x04, 0x28
        /*003a*/ 	.short	(.L_24 - .L_23)


	//   ....[0]....
.L_23:
        /*003c*/ 	.word	0x00000060


	//   ....[1]....
        /*0040*/ 	.word	0x00000070


	//   ....[2]....
        /*0044*/ 	.word	0x00000130


	//----- nvinfo : EIATTR_MBARRIER_INSTR_OFFSETS
	.align		4
.L_24:
        /*0048*/ 	.byte	0x04, 0x39
        /*004a*/ 	.short	(.L_26 - .L_25)


	//   ....[0]....
.L_25:
        /*004c*/ 	.word	0x00000270
        /*0050*/ 	.word	0x000000ff
        /*0054*/ 	.word	0x00037000
        /*0058*/ 	.short	0x0100
        /*005a*/ 	.byte	0x08
	.zero		1


	//   ....[1]....
        /*005c*/ 	.word	0x00000280
        /*0060*/ 	.word	0x000000ff
        /*0064*/ 	.word	0x00037058
        /*0068*/ 	.short	0x0100
        /*006a*/ 	.byte	0x08
	.zero		1


	//   ....[2]....
        /*006c*/ 	.word	0x00000290
        /*0070*/ 	.word	0x000000ff
        /*0074*/ 	.word	0x00037008
        /*0078*/ 	.short	0x0100
        /*007a*/ 	.byte	0x08
	.zero		1


	//   ....[3]....
        /*007c*/ 	.word	0x000002a0
        /*0080*/ 	.word	0x000000ff
        /*0084*/ 	.word	0x00037060
        /*0088*/ 	.short	0x0100
        /*008a*/ 	.byte	0x08
	.zero		1


	//   ....[4]....
        /*008c*/ 	.word	0x000002b0
        /*0090*/ 	.word	0x000000ff
        /*0094*/ 	.word	0x00037010
        /*0098*/ 	.short	0x0100
        /*009a*/ 	.byte	0x08
	.zero		1


	//   ....[5]....
        /*009c*/ 	.word	0x000002c0
        /*00a0*/ 	.word	0x000000ff
        /*00a4*/ 	.word	0x00037068
        /*00a8*/ 	.short	0x0100
        /*00aa*/ 	.byte	0x08
	.zero		1


	//   ....[6]....
        /*00ac*/ 	.word	0x000002d0
        /*00b0*/ 	.word	0x000000ff
        /*00b4*/ 	.word	0x00037018
        /*00b8*/ 	.short	0x0100
        /*00ba*/ 	.byte	0x08
	.zero		1


	//   ....[7]....
        /*00bc*/ 	.word	0x000002e0
        /*00c0*/ 	.word	0x000000ff
        /*00c4*/ 	.word	0x00037070
        /*00c8*/ 	.short	0x0100
        /*00ca*/ 	.byte	0x08
	.zero		1


	//   ....[8]....
        /*00cc*/ 	.word	0x000002f0
        /*00d0*/ 	.word	0x000000ff
        /*00d4*/ 	.word	0x00037020
        /*00d8*/ 	.short	0x0100
        /*00da*/ 	.byte	0x08
	.zero		1


	//   ....[9]....
        /*00dc*/ 	.word	0x00000300
        /*00e0*/ 	.word	0x000000ff
        /*00e4*/ 	.word	0x00037078
        /*00e8*/ 	.short	0x0100
        /*00ea*/ 	.byte	0x08
	.zero		1


	//   ....[10]....
        /*00ec*/ 	.word	0x00000310
        /*00f0*/ 	.word	0x000000ff
        /*00f4*/ 	.word	0x00037028
        /*00f8*/ 	.short	0x0100
        /*00fa*/ 	.byte	0x08
	.zero		1


	//   ....[11]....
        /*00fc*/ 	.word	0x00000320
        /*0100*/ 	.word	0x000000ff
        /*0104*/ 	.word	0x00037080
        /*0108*/ 	.short	0x0100
        /*010a*/ 	.byte	0x08
	.zero		1


	//   ....[12]....
        /*010c*/ 	.word	0x00000330
        /*0110*/ 	.word	0x000000ff
        /*0114*/ 	.word	0x00037030
        /*0118*/ 	.short	0x0100
        /*011a*/ 	.byte	0x08
	.zero		1


	//   ....[13]....
        /*011c*/ 	.word	0x00000340
        /*0120*/ 	.word	0x000000ff
        /*0124*/ 	.word	0x00037088
        /*0128*/ 	.short	0x0100
        /*012a*/ 	.byte	0x08
	.zero		1


	//   ....[14]....
        /*012c*/ 	.word	0x00000350
        /*0130*/ 	.word	0x000000ff
        /*0134*/ 	.word	0x00037038
        /*0138*/ 	.short	0x0100
        /*013a*/ 	.byte	0x08
	.zero		1


	//   ....[15]....
        /*013c*/ 	.word	0x00000360
        /*0140*/ 	.word	0x000000ff
        /*0144*/ 	.word	0x00037090
        /*0148*/ 	.short	0x0100
        /*014a*/ 	.byte	0x08
	.zero		1


	//   ....[16]....
        /*014c*/ 	.word	0x00000370
        /*0150*/ 	.word	0x000000ff
        /*0154*/ 	.word	0x00037040
        /*0158*/ 	.short	0x0100
        /*015a*/ 	.byte	0x08
	.zero		1


	//   ....[17]....
        /*015c*/ 	.word	0x00000380
        /*0160*/ 	.word	0x000000ff
        /*0164*/ 	.word	0x00037098
        /*0168*/ 	.short	0x0100
        /*016a*/ 	.byte	0x08
	.zero		1


	//   ....[18]....
        /*016c*/ 	.word	0x00000390
        /*0170*/ 	.word	0x000000ff
        /*0174*/ 	.word	0x00037048
        /*0178*/ 	.short	0x0100
        /*017a*/ 	.byte	0x08
	.zero		1


	//   ....[19]....
        /*017c*/ 	.word	0x000003a0
        /*0180*/ 	.word	0x000000ff
        /*0184*/ 	.word	0x000370a0
        /*0188*/ 	.short	0x0100
        /*018a*/ 	.byte	0x08
	.zero		1


	//   ....[20]....
        /*018c*/ 	.word	0x000003b0
        /*0190*/ 	.word	0x000000ff
        /*0194*/ 	.word	0x00037050
        /*0198*/ 	.short	0x0100
        /*019a*/ 	.byte	0x08
	.zero		1


	//   ....[21]....
        /*019c*/ 	.word	0x000003c0
        /*01a0*/ 	.word	0x000000ff
        /*01a4*/ 	.word	0x000370a8
        /*01a8*/ 	.short	0x0100
        /*01aa*/ 	.byte	0x08
	.zero		1


	//   ....[22]....
        /*01ac*/ 	.word	0x00000c90
        /*01b0*/ 	.word	0x00000006
        /*01b4*/ 	.word	0x00037000
        /*01b8*/ 	.short	0x010a
        /*01ba*/ 	.byte	0x3f
	.zero		1


	//   ....[23]....
        /*01bc*/ 	.word	0x00001110
        /*01c0*/ 	.word	0x00000006
        /*01c4*/ 	.word	0x00037000
        /*01c8*/ 	.short	0x010a
        /*01ca*/ 	.byte	0x3f
	.zero		1


	//   ....[24]....
        /*01cc*/ 	.word	0x00001410
        /*01d0*/ 	.word	0x000000ff
        /*01d4*/ 	.word	0x00000000
        /*01d8*/ 	.short	0x0101
        /*01da*/ 	.byte	0x07
	.zero		1


	//   ....[25]....
        /*01dc*/ 	.word	0x00001600
        /*01e0*/ 	.word	0x00000003
        /*01e4*/ 	.word	0x00000000
        /*01e8*/ 	.short	0x0101
        /*01ea*/ 	.byte	0x3f
	.zero		1


	//   ....[26]....
        /*01ec*/ 	.word	0x0000ed60
        /*01f0*/ 	.word	0x00000011
        /*01f4*/ 	.word	0x00037058
        /*01f8*/ 	.short	0x010a
        /*01fa*/ 	.byte	0x3f
	.zero		1


	//   ....[27]....
        /*01fc*/ 	.word	0x0000f550
        /*0200*/ 	.word	0x00000002
        /*0204*/ 	.word	0x00000000
        /*0208*/ 	.short	0x010a
        /*020a*/ 	.byte	0x3f
	.zero		1


	//   ....[28]....
        /*020c*/ 	.word	0x0000f600
        /*0210*/ 	.word	0x00000000
        /*0214*/ 	.word	0x00000000
        /*0218*/ 	.short	0x010a
        /*021a*/ 	.byte	0x3f
	.zero		1


	//   ....[29]....
        /*021c*/ 	.word	0x0000f6b0
        /*0220*/ 	.word	0x00000000
        /*0224*/ 	.word	0x00000000
        /*0228*/ 	.short	0x010a
        /*022a*/ 	.byte	0x3f
	.zero		1


	//   ....[30]....
        /*022c*/ 	.word	0x0000f760
        /*0230*/ 	.word	0x00000000
        /*0234*/ 	.word	0x00000000
        /*0238*/ 	.short	0x010a
        /*023a*/ 	.byte	0x3f
	.zero		1


	//   ....[31]....
        /*023c*/ 	.word	0x0000f810
        /*0240*/ 	.word	0x00000000
        /*0244*/ 	.word	0x00000000
        /*0248*/ 	.short	0x010a
        /*024a*/ 	.byte	0x3f
	.zero		1


	//   ....[32]....
        /*024c*/ 	.word	0x0000f8c0
        /*0250*/ 	.word	0x00000000
        /*0254*/ 	.word	0x00000000
        /*0258*/ 	.short	0x010a
        /*025a*/ 	.byte	0x3f
	.zero		1


	//   ....[33]....
        /*025c*/ 	.word	0x0000f970
        /*0260*/ 	.word	0x00000000
        /*0264*/ 	.word	0x00000000
        /*0268*/ 	.short	0x010a
        /*026a*/ 	.byte	0x3f
	.zero		1


	//   ....[34]....
        /*026c*/ 	.word	0x0000fa20
        /*0270*/ 	.word	0x00000000
        /*0274*/ 	.word	0x00000000
        /*0278*/ 	.short	0x010a
        /*027a*/ 	.byte	0x3f
	.zero		1


	//   ....[35]....
        /*027c*/ 	.word	0x0000fad0
        /*0280*/ 	.word	0x00000000
        /*0284*/ 	.word	0x00000000
        /*0288*/ 	.short	0x010a
        /*028a*/ 	.byte	0x3f
	.zero		1


	//   ....[36]....
        /*028c*/ 	.word	0x0000fb80
        /*0290*/ 	.word	0x00000000
        /*0294*/ 	.word	0x00000000
        /*0298*/ 	.short	0x010a
        /*029a*/ 	.byte	0x3f
	.zero		1


	//   ....[37]....
        /*029c*/ 	.word	0x0000fc30
        /*02a0*/ 	.word	0x00000004
        /*02a4*/ 	.word	0x00000000
        /*02a8*/ 	.short	0x010a
        /*02aa*/ 	.byte	0x3f
	.zero		1


	//----- nvinfo : EIATTR_NUM_MBARRIERS
	.align		4
.L_26:
        /*02ac*/ 	.byte	0x03, 0x38
        /*02ae*/ 	.short	0x0016


	//----- nvinfo : EIATTR_EXIT_INSTR_OFFSETS
	.align		4
        /*02b0*/ 	.byte	0x04, 0x1c
        /*02b2*/ 	.short	(.L_28 - .L_27)


	//   ....[0]....
.L_27:
        /*02b4*/ 	.word	0x000007c0


	//   ....[1]....
        /*02b8*/ 	.word	0x00001740


	//   ....[2]....
        /*02bc*/ 	.word	0x000093f0


	//   ....[3]....
        /*02c0*/ 	.word	0x000094c0


	//   ....[4]....
        /*02c4*/ 	.word	0x0000ea90


	//   ....[5]....
        /*02c8*/ 	.word	0x0000eb40


	//   ....[6]....
        /*02cc*/ 	.word	0x0000eb60


	//   ....[7]....
        /*02d0*/ 	.word	0x0000f440


	//   ....[8]....
        /*02d4*/ 	.word	0x0000fc60


	//----- nvinfo : EIATTR_MAX_THREADS
	.align		4
.L_28:
        /*02d8*/ 	.byte	0x04, 0x05
        /*02da*/ 	.short	(.L_30 - .L_29)
.L_29:
        /*02dc*/ 	.word	0x00000100
        /*02e0*/ 	.word	0x00000001
        /*02e4*/ 	.word	0x00000001


	//----- nvinfo : EIATTR_CRS_STACK_SIZE
	.align		4
.L_30:
        /*02e8*/ 	.byte	0x04, 0x1e
        /*02ea*/ 	.short	(.L_32 - .L_31)
.L_31:
        /*02ec*/ 	.word	0x00000000


	//----- nvinfo : EIATTR_CBANK_PARAM_SIZE
	.align		4
.L_32:
        /*02f0*/ 	.byte	0x03, 0x19
        /*02f2*/ 	.short	0x0470


	//----- nvinfo : EIATTR_PARAM_CBANK
	.align		4
        /*02f4*/ 	.byte	0x04, 0x0a
        /*02f6*/ 	.short	(.L_34 - .L_33)
	.align		4
.L_33:
        /*02f8*/ 	.word	index@(.nv.constant0._ZN7cutlass13device_kernelINS_4conv6kernel13ConvUniversalINS1_16ConvProblemShapeILNS1_8OperatorE0ELi3EEENS1_10collective14CollectiveConvINS1_46MainloopSm90TmaGmmaWarpSpecializedImplicitGemmILS5_0ELi11ELi3EN4cute5tupleIJNSA_1CILi1EEESD_SD_EEENS1_36KernelImplicitTmaWarpSpecializedSm90ELi1EEENSB_IJNSC_ILi256EEENSC_ILi64EEENSB_IJSI_EEEEEENS_12float_e4m3_tESL_NSA_8TiledMMAINSA_8MMA_AtomIJNSA_4SM904GMMA30MMA_64x64x32_F32E4M3E4M3_SS_TNILNSP_7ScaleInE1ELSR_1EEEEEENSA_6LayoutISE_NSB_IJNSC_ILi0EEESV_SV_EEEEENSB_IJNSA_10UnderscoreESY_SY_EEEEENS7_6detail26Sm90ImplicitGemmTileTraitsINSA_20SM90_TMA_LOAD_IM2COLENSA_14ComposedLayoutINSA_7SwizzleILi2ELi4ELi3EEENSA_18smem_ptr_flag_bitsILi8EEENSU_INSB_IJNSB_IJNSC_ILi8EEENSC_ILi32EEEEEENSB_IJSI_SD_EEENSB_IJSD_NSC_ILi11EEEEEEEEENSB_IJNSB_IJSI_NSC_ILi512EEEEEENSB_IJSD_SV_EEENSB_IJSV_NSC_ILi16384EEEEEEEEEEEEEvEENS12_INSA_13SM90_TMA_LOADENS14_IS16_S18_NSU_INSB_IJNSB_IJS19_S19_EEES1C_S1E_EEENSB_IJS1H_S1I_NSB_IJSV_NSC_ILi4096EEEEEEEEEEEEEvEEEENS_8epilogue10collective6detail29Sm90TmaWarpSpecializedAdapterINS20_15DefaultEpilogueISL_NSB_IJNSB_IJllllEEESD_SV_EEES25_NS1Z_6thread17LinearCombinationISL_Li1EffLNS26_9ScaleType4KindE0ELNS_15FloatRoundStyleE2ESL_EENS_4gemm15EpilogueDefaultEEEEEvvEEEEvNT_6ParamsE)
        /*02fc*/ 	.short	0x0210
        /*02fe*/ 	.short	0x0470


	//----- nvinfo : EIATTR_SW_WAR
	.align		4
.L_34:
        /*0300*/ 	.byte	0x04, 0x36
        /*0302*/ 	.short	(.L_36 - .L_35)
.L_35:
        /*0304*/ 	.word	0x00000008
.L_36:


//--------------------- .nv.callgraph             --------------------------
	.section	.nv.callgraph,"",@"SHT_CUDA_CALLGRAPH"
	.align	4
	.sectionentsize	8
	.align		4
        /*0000*/ 	.word	0x00000000
	.align		4
        /*0004*/ 	.word	0xffffffff
	.align		4
        /*0008*/ 	.word	0x00000000
	.align		4
        /*000c*/ 	.word	0xfffffffe
	.align		4
        /*0010*/ 	.word	0x00000000
	.align		4
        /*0014*/ 	.word	0xfffffffd
	.align		4
        /*0018*/ 	.word	0x00000000
	.align		4
        /*001c*/ 	.word	0xfffffffc


//--------------------- .nv.constant4             --------------------------
	.section	.nv.constant4,"a",@progbits
	.align	8
	.align		8
.nv.constant4:
        /*0000*/ 	.dword	_ZN39_INTERNAL_a16b779e_4_k_cu_4c5bbef5_27944cuda3std3__45__cpo5beginE
	.align		8
        /*0008*/ 	.dword	_ZN39_INTERNAL_a16b779e_4_k_cu_4c5bbef5_27944cuda3std3__45__cpo3endE
	.align		8
        /*0010*/ 	.dword	_ZN39_INTERNAL_a16b779e_4_k_cu_4c5bbef5_27944cuda3std3__45__cpo6cbeginE
	.align		8
        /*0018*/ 	.dword	_ZN39_INTERNAL_a16b779e_4_k_cu_4c5bbef5_27944cuda3std3__45__cpo4cendE
	.align		8
        /*0020*/ 	.dword	_ZN39_INTERNAL_a16b779e_4_k_cu_4c5bbef5_27944cuda3std3__441_GLOBAL__N__a16b779e_4_k_cu_4c5bbef5_27946ignoreE
	.align		8
        /*0028*/ 	.dword	_ZN39_INTERNAL_a16b779e_4_k_cu_4c5bbef5_27944cuda3std3__419piecewise_constructE
	.align		8
        /*0030*/ 	.dword	_ZN39_INTERNAL_a16b779e_4_k_cu_4c5bbef5_27944cuda3std3__48in_placeE
	.align		8
        /*0038*/ 	.dword	_ZN39_INTERNAL_a16b779e_4_k_cu_4c5bbef5_27944cuda3std6ranges3__45__cpo4swapE
	.align		8
        /*0040*/ 	.dword	_ZN39_INTERNAL_a16b779e_4_k_cu_4c5bbef5_27944cuda3std6ranges3__45__cpo9iter_moveE
	.align		8
        /*0048*/ 	.dword	_ZN39_INTERNAL_a16b779e_4_k_cu_4c5bbef5_27944cute7productE
	.align		8
        /*0050*/ 	.dword	_ZN39_INTERNAL_a16b779e_4_k_cu_4c5bbef5_27944cute1_E


//--------------------- .text._ZN7cutlass13device_kernelINS_4conv6kernel13ConvUniversalINS1_16ConvProblemShapeILNS1_8OperatorE0ELi3EEENS1_10collective14CollectiveConvINS1_46MainloopSm90TmaGmmaWarpSpecializedImplicitGemmILS5_0ELi11ELi3EN4cute5tupleIJNSA_1CILi1EEESD_SD_EEENS1_36KernelImplicitTmaWarpSpecializedSm90ELi1EEENSB_IJNSC_ILi256EEENSC_ILi64EEENSB_IJSI_EEEEEENS_12float_e4m3_tESL_NSA_8TiledMMAINSA_8MMA_AtomIJNSA_4SM904GMMA30MMA_64x64x32_F32E4M3E4M3_SS_TNILNSP_7ScaleInE1ELSR_1EEEEEENSA_6LayoutISE_NSB_IJNSC_ILi0EEESV_SV_EEEEENSB_IJNSA_10UnderscoreESY_SY_EEEEENS7_6detail26Sm90ImplicitGemmTileTraitsINSA_20SM90_TMA_LOAD_IM2COLENSA_14ComposedLayoutINSA_7SwizzleILi2ELi4ELi3EEENSA_18smem_ptr_flag_bitsILi8EEENSU_INSB_IJNSB_IJNSC_ILi8EEENSC_ILi32EEEEEENSB_IJSI_SD_EEENSB_IJSD_NSC_ILi11EEEEEEEEENSB_IJNSB_IJSI_NSC_ILi512EEEEEENSB_IJSD_SV_EEENSB_IJSV_NSC_ILi16384EEEEEEEEEEEEEvEENS12_INSA_13SM90_TMA_LOADENS14_IS16_S18_NSU_INSB_IJNSB_IJS19_S19_EEES1C_S1E_EEENSB_IJS1H_S1I_NSB_IJSV_NSC_ILi4096EEEEEEEEEEEEEvEEEENS_8epilogue10collective6detail29Sm90TmaWarpSpecializedAdapterINS20_15DefaultEpilogueISL_NSB_IJNSB_IJllllEEESD_SV_EEES25_NS1Z_6thread17LinearCombinationISL_Li1EffLNS26_9ScaleType4KindE0ELNS_15FloatRoundStyleE2ESL_EENS_4gemm15EpilogueDefaultEEEEEvvEEEEvNT_6ParamsE --------------------------
	.section	.text._ZN7cutlass13device_kernelINS_4conv6kernel13ConvUniversalINS1_16ConvProblemShapeILNS1_8OperatorE0ELi3EEENS1_10collective14CollectiveConvINS1_46MainloopSm90TmaGmmaWarpSpecializedImplicitGemmILS5_0ELi11ELi3EN4cute5tupleIJNSA_1CILi1EEESD_SD_EEENS1_36KernelImplicitTmaWarpSpecializedSm90ELi1EEENSB_IJNSC_ILi256EEENSC_ILi64EEENSB_IJSI_EEEEEENS_12float_e4m3_tESL_NSA_8TiledMMAINSA_8MMA_AtomIJNSA_4SM904GMMA30MMA_64x64x32_F32E4M3E4M3_SS_TNILNSP_7ScaleInE1ELSR_1EEEEEENSA_6LayoutISE_NSB_IJNSC_ILi0EEESV_SV_EEEEENSB_IJNSA_10UnderscoreESY_SY_EEEEENS7_6detail26Sm90ImplicitGemmTileTraitsINSA_20SM90_TMA_LOAD_IM2COLENSA_14ComposedLayoutINSA_7SwizzleILi2ELi4ELi3EEENSA_18smem_ptr_flag_bitsILi8EEENSU_INSB_IJNSB_IJNSC_ILi8EEENSC_ILi32EEEEEENSB_IJSI_SD_EEENSB_IJSD_NSC_ILi11EEEEEEEEENSB_IJNSB_IJSI_NSC_ILi512EEEEEENSB_IJSD_SV_EEENSB_IJSV_NSC_ILi16384EEEEEEEEEEEEEvEENS12_INSA_13SM90_TMA_LOADENS14_IS16_S18_NSU_INSB_IJNSB_IJS19_S19_EEES1C_S1E_EEENSB_IJS1H_S1I_NSB_IJSV_NSC_ILi4096EEEEEEEEEEEEEvEEEENS_8epilogue10collective6detail29Sm90TmaWarpSpecializedAdapterINS20_15DefaultEpilogueISL_NSB_IJNSB_IJllllEEESD_SV_EEES25_NS1Z_6thread17LinearCombinationISL_Li1EffLNS26_9ScaleType4KindE0ELNS_15FloatRoundStyleE2ESL_EENS_4gemm15EpilogueDefaultEEEEEvvEEEEvNT_6ParamsE,"ax",@progbits
	.align	128
.text._ZN7cutlass13device_kernelINS_4conv6kernel13ConvUniversalINS1_16ConvProblemShapeILNS1_8OperatorE0ELi3EEENS1_10collective14CollectiveConvINS1_46MainloopSm90TmaGmmaWarpSpecializedImplicitGemmILS5_0ELi11ELi3EN4cute5tupleIJNSA_1CILi1EEESD_SD_EEENS1_36KernelImplicitTmaWarpSpecializedSm90ELi1EEENSB_IJNSC_ILi256EEENSC_ILi64EEENSB_IJSI_EEEEEENS_12float_e4m3_tESL_NSA_8TiledMMAINSA_8MMA_AtomIJNSA_4SM904GMMA30MMA_64x64x32_F32E4M3E4M3_SS_TNILNSP_7ScaleInE1ELSR_1EEEEEENSA_6LayoutISE_NSB_IJNSC_ILi0EEESV_SV_EEEEENSB_IJNSA_10UnderscoreESY_SY_EEEEENS7_6detail26Sm90ImplicitGemmTileTraitsINSA_20SM90_TMA_LOAD_IM2COLENSA_14ComposedLayoutINSA_7SwizzleILi2ELi4ELi3EEENSA_18smem_ptr_flag_bitsILi8EEENSU_INSB_IJNSB_IJNSC_ILi8EEENSC_ILi32EEEEEENSB_IJSI_SD_EEENSB_IJSD_NSC_ILi11EEEEEEEEENSB_IJNSB_IJSI_NSC_ILi512EEEEEENSB_IJSD_SV_EEENSB_IJSV_NSC_ILi16384EEEEEEEEEEEEEvEENS12_INSA_13SM90_TMA_LOADENS14_IS16_S18_NSU_INSB_IJNSB_IJS19_S19_EEES1C_S1E_EEENSB_IJS1H_S1I_NSB_IJSV_NSC_ILi4096EEEEEEEEEEEEEvEEEENS_8epilogue10collective6detail29Sm90TmaWarpSpecializedAdapterINS20_15DefaultEpilogueISL_NSB_IJNSB_IJllllEEESD_SV_EEES25_NS1Z_6thread17LinearCombinationISL_Li1EffLNS26_9ScaleType4KindE0ELNS_15FloatRoundStyleE2ESL_EENS_4gemm15EpilogueDefaultEEEEEvvEEEEvNT_6ParamsE:
        .type           _ZN7cutlass13device_kernelINS_4conv6kernel13ConvUniversalINS1_16ConvProblemShapeILNS1_8OperatorE0ELi3EEENS1_10collective14CollectiveConvINS1_46MainloopSm90TmaGmmaWarpSpecializedImplicitGemmILS5_0ELi11ELi3EN4cute5tupleIJNSA_1CILi1EEESD_SD_EEENS1_36KernelImplicitTmaWarpSpecializedSm90ELi1EEENSB_IJNSC_ILi256EEENSC_ILi64EEENSB_IJSI_EEEEEENS_12float_e4m3_tESL_NSA_8TiledMMAINSA_8MMA_AtomIJNSA_4SM904GMMA30MMA_64x64x32_F32E4M3E4M3_SS_TNILNSP_7ScaleInE1ELSR_1EEEEEENSA_6LayoutISE_NSB_IJNSC_ILi0EEESV_SV_EEEEENSB_IJNSA_10UnderscoreESY_SY_EEEEENS7_6detail26Sm90ImplicitGemmTileTraitsINSA_20SM90_TMA_LOAD_IM2COLENSA_14ComposedLayoutINSA_7SwizzleILi2ELi4ELi3EEENSA_18smem_ptr_flag_bitsILi8EEENSU_INSB_IJNSB_IJNSC_ILi8EEENSC_ILi32EEEEEENSB_IJSI_SD_EEENSB_IJSD_NSC_ILi11EEEEEEEEENSB_IJNSB_IJSI_NSC_ILi512EEEEEENSB_IJSD_SV_EEENSB_IJSV_NSC_ILi16384EEEEEEEEEEEEEvEENS12_INSA_13SM90_TMA_LOADENS14_IS16_S18_NSU_INSB_IJNSB_IJS19_S19_EEES1C_S1E_EEENSB_IJS1H_S1I_NSB_IJSV_NSC_ILi4096EEEEEEEEEEEEEvEEEENS_8epilogue10collective6detail29Sm90TmaWarpSpecializedAdapterINS20_15DefaultEpilogueISL_NSB_IJNSB_IJllllEEESD_SV_EEES25_NS1Z_6thread17LinearCombinationISL_Li1EffLNS26_9ScaleType4KindE0ELNS_15FloatRoundStyleE2ESL_EENS_4gemm15EpilogueDefaultEEEEEvvEEEEvNT_6ParamsE,@function
        .size           _ZN7cutlass13device_kernelINS_4conv6kernel13ConvUniversalINS1_16ConvProblemShapeILNS1_8OperatorE0ELi3EEENS1_10collective14CollectiveConvINS1_46MainloopSm90TmaGmmaWarpSpecializedImplicitGemmILS5_0ELi11ELi3EN4cute5tupleIJNSA_1CILi1EEESD_SD_EEENS1_36KernelImplicitTmaWarpSpecializedSm90ELi1EEENSB_IJNSC_ILi256EEENSC_ILi64EEENSB_IJSI_EEEEEENS_12float_e4m3_tESL_NSA_8TiledMMAINSA_8MMA_AtomIJNSA_4SM904GMMA30MMA_64x64x32_F32E4M3E4M3_SS_TNILNSP_7ScaleInE1ELSR_1EEEEEENSA_6LayoutISE_NSB_IJNSC_ILi0EEESV_SV_EEEEENSB_IJNSA_10UnderscoreESY_SY_EEEEENS7_6detail26Sm90ImplicitGemmTileTraitsINSA_20SM90_TMA_LOAD_IM2COLENSA_14ComposedLayoutINSA_7SwizzleILi2ELi4ELi3EEENSA_18smem_ptr_flag_bitsILi8EEENSU_INSB_IJNSB_IJNSC_ILi8EEENSC_ILi32EEEEEENSB_IJSI_SD_EEENSB_IJSD_NSC_ILi11EEEEEEEEENSB_IJNSB_IJSI_NSC_ILi512EEEEEENSB_IJSD_SV_EEENSB_IJSV_NSC_ILi16384EEEEEEEEEEEEEvEENS12_INSA_13SM90_TMA_LOADENS14_IS16_S18_NSU_INSB_IJNSB_IJS19_S19_EEES1C_S1E_EEENSB_IJS1H_S1I_NSB_IJSV_NSC_ILi4096EEEEEEEEEEEEEvEEEENS_8epilogue10collective6detail29Sm90TmaWarpSpecializedAdapterINS20_15DefaultEpilogueISL_NSB_IJNSB_IJllllEEESD_SV_EEES25_NS1Z_6thread17LinearCombinationISL_Li1EffLNS26_9ScaleType4KindE0ELNS_15FloatRoundStyleE2ESL_EENS_4gemm15EpilogueDefaultEEEEEvvEEEEvNT_6ParamsE,(.L_x_105 - _ZN7cutlass13device_kernelINS_4conv6kernel13ConvUniversalINS1_16ConvProblemShapeILNS1_8OperatorE0ELi3EEENS1_10collective14CollectiveConvINS1_46MainloopSm90TmaGmmaWarpSpecializedImplicitGemmILS5_0ELi11ELi3EN4cute5tupleIJNSA_1CILi1EEESD_SD_EEENS1_36KernelImplicitTmaWarpSpecializedSm90ELi1EEENSB_IJNSC_ILi256EEENSC_ILi64EEENSB_IJSI_EEEEEENS_12float_e4m3_tESL_NSA_8TiledMMAINSA_8MMA_AtomIJNSA_4SM904GMMA30MMA_64x64x32_F32E4M3E4M3_SS_TNILNSP_7ScaleInE1ELSR_1EEEEEENSA_6LayoutISE_NSB_IJNSC_ILi0EEESV_SV_EEEEENSB_IJNSA_10UnderscoreESY_SY_EEEEENS7_6detail26Sm90ImplicitGemmTileTraitsINSA_20SM90_TMA_LOAD_IM2COLENSA_14ComposedLayoutINSA_7SwizzleILi2ELi4ELi3EEENSA_18smem_ptr_flag_bitsILi8EEENSU_INSB_IJNSB_IJNSC_ILi8EEENSC_ILi32EEEEEENSB_IJSI_SD_EEENSB_IJSD_NSC_ILi11EEEEEEEEENSB_IJNSB_IJSI_NSC_ILi512EEEEEENSB_IJSD_SV_EEENSB_IJSV_NSC_ILi16384EEEEEEEEEEEEEvEENS12_INSA_13SM90_TMA_LOADENS14_IS16_S18_NSU_INSB_IJNSB_IJS19_S19_EEES1C_S1E_EEENSB_IJS1H_S1I_NSB_IJSV_NSC_ILi4096EEEEEEEEEEEEEvEEEENS_8epilogue10collective6detail29Sm90TmaWarpSpecializedAdapterINS20_15DefaultEpilogueISL_NSB_IJNSB_IJllllEEESD_SV_EEES25_NS1Z_6thread17LinearCombinationISL_Li1EffLNS26_9ScaleType4KindE0ELNS_15FloatRoundStyleE2ESL_EENS_4gemm15EpilogueDefaultEEEEEvvEEEEvNT_6ParamsE)
        .other          _ZN7cutlass13device_kernelINS_4conv6kernel13ConvUniversalINS1_16ConvProblemShapeILNS1_8OperatorE0ELi3EEENS1_10collective14CollectiveConvINS1_46MainloopSm90TmaGmmaWarpSpecializedImplicitGemmILS5_0ELi11ELi3EN4cute5tupleIJNSA_1CILi1EEESD_SD_EEENS1_36KernelImplicitTmaWarpSpecializedSm90ELi1EEENSB_IJNSC_ILi256EEENSC_ILi64EEENSB_IJSI_EEEEEENS_12float_e4m3_tESL_NSA_8TiledMMAINSA_8MMA_AtomIJNSA_4SM904GMMA30MMA_64x64x32_F32E4M3E4M3_SS_TNILNSP_7ScaleInE1ELSR_1EEEEEENSA_6LayoutISE_NSB_IJNSC_ILi0EEESV_SV_EEEEENSB_IJNSA_10UnderscoreESY_SY_EEEEENS7_6detail26Sm90ImplicitGemmTileTraitsINSA_20SM90_TMA_LOAD_IM2COLENSA_14ComposedLayoutINSA_7SwizzleILi2ELi4ELi3EEENSA_18smem_ptr_flag_bitsILi8EEENSU_INSB_IJNSB_IJNSC_ILi8EEENSC_ILi32EEEEEENSB_IJSI_SD_EEENSB_IJSD_NSC_ILi11EEEEEEEEENSB_IJNSB_IJSI_NSC_ILi512EEEEEENSB_IJSD_SV_EEENSB_IJSV_NSC_ILi16384EEEEEEEEEEEEEvEENS12_INSA_13SM90_TMA_LOADENS14_IS16_S18_NSU_INSB_IJNSB_IJS19_S19_EEES1C_S1E_EEENSB_IJS1H_S1I_NSB_IJSV_NSC_ILi4096EEEEEEEEEEEEEvEEEENS_8epilogue10collective6detail29Sm90TmaWarpSpecializedAdapterINS20_15DefaultEpilogueISL_NSB_IJNSB_IJllllEEESD_SV_EEES25_NS1Z_6thread17LinearCombinationISL_Li1EffLNS26_9ScaleType4KindE0ELNS_15FloatRoundStyleE2ESL_EENS_4gemm15EpilogueDefaultEEEEEvvEEEEvNT_6ParamsE,@"STO_CUDA_ENTRY STV_DEFAULT"
_ZN7cutlass13device_kernelINS_4conv6kernel13ConvUniversalINS1_16ConvProblemShapeILNS1_8OperatorE0ELi3EEENS1_10collective14CollectiveConvINS1_46MainloopSm90TmaGmmaWarpSpecializedImplicitGemmILS5_0ELi11ELi3EN4cute5tupleIJNSA_1CILi1EEESD_SD_EEENS1_36KernelImplicitTmaWarpSpecializedSm90ELi1EEENSB_IJNSC_ILi256EEENSC_ILi64EEENSB_IJSI_EEEEEENS_12float_e4m3_tESL_NSA_8TiledMMAINSA_8MMA_AtomIJNSA_4SM904GMMA30MMA_64x64x32_F32E4M3E4M3_SS_TNILNSP_7ScaleInE1ELSR_1EEEEEENSA_6LayoutISE_NSB_IJNSC_ILi0EEESV_SV_EEEEENSB_IJNSA_10UnderscoreESY_SY_EEEEENS7_6detail26Sm90ImplicitGemmTileTraitsINSA_20SM90_TMA_LOAD_IM2COLENSA_14ComposedLayoutINSA_7SwizzleILi2ELi4ELi3EEENSA_18smem_ptr_flag_bitsILi8EEENSU_INSB_IJNSB_IJNSC_ILi8EEENSC_ILi32EEEEEENSB_IJSI_SD_EEENSB_IJSD_NSC_ILi11EEEEEEEEENSB_IJNSB_IJSI_NSC_ILi512EEEEEENSB_IJSD_SV_EEENSB_IJSV_NSC_ILi16384EEEEEEEEEEEEEvEENS12_INSA_13SM90_TMA_LOADENS14_IS16_S18_NSU_INSB_IJNSB_IJS19_S19_EEES1C_S1E_EEENSB_IJS1H_S1I_NSB_IJSV_NSC_ILi4096EEEEEEEEEEEEEvEEEENS_8epilogue10collective6detail29Sm90TmaWarpSpecializedAdapterINS20_15DefaultEpilogueISL_NSB_IJNSB_IJllllEEESD_SV_EEES25_NS1Z_6thread17LinearCombinationISL_Li1EffLNS26_9ScaleType4KindE0ELNS_15FloatRoundStyleE2ESL_EENS_4gemm15EpilogueDefaultEEEEEvvEEEEvNT_6ParamsE:
[----:B------:R-:W-:Y:S01]  /*0000*/  LDC R1, c[0x0][0x28] ;  /* 0x00000a00ff017b82 */ /* 0x000fe20000000800 */
[----:B------:R-:W0:Y:S01]  /*0010*/  S2R R9, SR_TID.X ;  /* 0x0000000000097919 */ /* 0x000e220000002100 */
[----:B------:R-:W-:Y:S01]  /*0020*/  ELECT P0, URZ, PT ;  /* 0x00000000003f782f */ /* 0x000fe20003800000 */
[----:B------:R-:W-:Y:S01]  /*0030*/  BSSY B0, `(.L_x_0) ;  /* 0x000000f000007945 */ /* 0x000fe20003800000 */
[--C-:B0-----:R-:W-:Y:S02]  /*0040*/  SHF.R.U32.HI R0, RZ, 0x5, R9.reuse ;  /* 0x00000005ff007819 */ /* 0x101fe40000011609 */
[----:B------:R-:W-:-:S03]  /*0050*/  SHF.R.U32.HI R3, RZ, 0x7, R9 ;  /* 0x00000007ff037819 */ /* 0x000fc60000011609 */
[----:B------:R-:W0:Y:S04]  /*0060*/  SHFL.IDX PT, R2, R0, RZ, 0x1f ;  /* 0x00001fff00027589 */ /* 0x000e2800000e0000 */
[----:B------:R1:W2:Y:S01]  /*0070*/  SHFL.IDX PT, R7, R3, RZ, 0x1f ;  /* 0x00001fff03077589 */ /* 0x0002a200000e0000 */
[----:B0-----:R-:W-:-:S13]  /*0080*/  ISETP.NE.OR P0, PT, R2, RZ, !P0 ;  /* 0x000000ff0200720c */ /* 0x001fda0004705670 */
[----:B-12---:R-:W-:Y:S05]  /*0090*/  @P0 BRA `(.L_x_1) ;  /* 0x0000000000200947 */ /* 0x006fea0003800000 */
[----:B------:R-:W-:Y:S02]  /*00a0*/  ULDC.64 UR4, c[0x0][0x198] ;  /* 0x0000660000047ab9 */ /* 0x000fe40000000a00 */
[----:B------:R-:W-:Y:S02]  /*00b0*/  UIADD3 UR6, UP0, UR4, 0xf0, URZ ;  /* 0x000000f004067890 */ /* 0x000fe4000ff1e03f */
[----:B------:R-:W-:Y:S02]  /*00c0*/  UIADD3 UR4, UP1, UR4, 0x270, URZ ;  /* 0x0000027004047890 */ /* 0x000fe4000ff3e03f */
[----:B------:R-:W-:Y:S02]  /*00d0*/  UIADD3.X UR7, URZ, UR5, URZ, UP0, !UPT ;  /* 0x000000053f077290 */ /* 0x000fe400087fe43f */
[----:B------:R-:W-:-:S07]  /*00e0*/  UIADD3.X UR5, URZ, UR5, URZ, UP1, !UPT ;  /* 0x000000053f057290 */ /* 0x000fce0008ffe43f */
[----:B------:R0:W-:Y:S02]  /*00f0*/  UTMACCTL.PF [UR6] ;  /* 0x00000000060079b9 */ /* 0x0001e40008040000 */
[----:B------:R0:W-:Y:S02]  /*0100*/  UTMACCTL.PF [UR4] ;  /* 0x00000000040079b9 */ /* 0x0001e40008040000 */
[----:B0-----:R-:W-:Y:S01]  /*0110*/  NOP ;  /* 0x0000000000007918 */ /* 0x001fe20000000000 */
.L_x_1:
[----:B------:R-:W-:Y:S05]  /*0120*/  BSYNC B0 ;  /* 0x0000000000007941 */ /* 0x000fea0003800000 */
.L_x_0:
[----:B------:R-:W0:Y:S01]  /*0130*/  SHFL.IDX PT, R0, R0, RZ, 0x1f ;  /* 0x00001fff00007589 */ /* 0x000e2200000e0000 */
[----:B------:R-:W-:-:S04]  /*0140*/  SHF.R.S32.HI R3, RZ, 0x1f, R2 ;  /* 0x0000001fff037819 */ /* 0x000fc80000011402 */
[----:B------:R-:W-:Y:S02]  /*0150*/  LEA.HI R3, R3, R2, RZ, 0x2 ;  /* 0x0000000203037211 */ /* 0x000fe400078f10ff */
[----:B0-----:R-:W-:-:S13]  /*0160*/  ISETP.NE.AND P0, PT, R0, RZ, PT ;  /* 0x000000ff0000720c */ /* 0x001fda0003f05270 */
[----:B------:R-:W-:Y:S05]  /*0170*/  @P0 BRA `(.L_x_2) ;  /* 0x00000000009c0947 */ /* 0x000fea0003800000 */
[----:B------:R-:W-:Y:S01]  /*0180*/  ELECT P0, URZ, PT ;  /* 0x00000000003f782f */ /* 0x000fe20003800000 */
[----:B------:R-:W-:-:S12]  /*0190*/  BSSY B0, `(.L_x_2) ;  /* 0x0000025000007945 */ /* 0x000fd80003800000 */
[----:B------:R-:W-:Y:S05]  /*01a0*/  @!P0 BRA `(.L_x_3) ;  /* 0x00000000008c8947 */ /* 0x000fea0003800000 */
[----:B------:R-:W0:Y:S01]  /*01b0*/  S2UR UR8, SR_CgaCtaId ;  /* 0x00000000000879c3 */ /* 0x000e220000008800 */
[----:B------:R-:W-:Y:S01]  /*01c0*/  UMOV UR4, 0x400 ;  /* 0x0000040000047882 */ /* 0x000fe20000000000 */
[----:B------:R-:W-:Y:S01]  /*01d0*/  UMOV UR5, 0x1 ;  /* 0x0000000100057882 */ /* 0x000fe20000000000 */
[----:B------:R-:W-:Y:S02]  /*01e0*/  UMOV UR6, 0x80 ;  /* 0x0000008000067882 */ /* 0x000fe40000000000 */
[----:B------:R-:W-:-:S04]  /*01f0*/  UIADD3 UR6, -UR6, 0x100000, URZ ;  /* 0x0010000006067890 */ /* 0x000fc8000fffe13f */
[----:B------:R-:W-:Y:S02]  /*0200*/  USHF.L.U32 UR7, UR6, 0xb, URZ ;  /* 0x0000000b06077899 */ /* 0x000fe4000800063f */
[----:B------:R-:W-:Y:S02]  /*0210*/  USHF.L.U32 UR6, UR6, 0x1, URZ ;  /* 0x0000000106067899 */ /* 0x000fe4000800063f */
[----:B0-----:R-:W-:Y:S02]  /*0220*/  ULEA UR8, UR8, UR4, 0x18 ;  /* 0x0000000408087291 */ /* 0x001fe4000f8ec03f */
[----:B------:R-:W-:-:S04]  /*0230*/  UIADD3 UR4, -UR5, 0x100000, URZ ;  /* 0x0010000005047890 */ /* 0x000fc8000fffe13f */
[----:B------:R-:W-:Y:S02]  /*0240*/  USHF.L.U32 UR5, UR4, 0xb, URZ ;  /* 0x0000000b04057899 */ /* 0x000fe4000800063f */
[----:B------:R-:W-:Y:S01]  /*0250*/  USHF.L.U32 UR4, UR4, 0x1, URZ ;  /* 0x0000000104047899 */ /* 0x000fe2000800063f */
[----:B------:R-:W0:Y:S11]  /*0260*/  FENCE.VIEW.ASYNC.S ;  /* 0x00000000000073c6 */ /* 0x000e360000000000 */
[----:B0-----:R0:W1:Y:S01]  /*0270*/  SYNCS.EXCH.64 URZ, [UR8+0x37000], UR4 ;  /* 0x03700004083f75b2 */ /* 0x0010620008000100 */
[----:B------:R0:W2:Y:S01]  /*0280*/  SYNCS.EXCH.64 URZ, [UR8+0x37058], UR6 ;  /* 0x03705806083f75b2 */ /* 0x0000a20008000100 */
[----:B------:R0:W3:Y:S01]  /*0290*/  SYNCS.EXCH.64 URZ, [UR8+0x37008], UR4 ;  /* 0x03700804083f75b2 */ /* 0x0000e20008000100 */
[----:B------:R0:W4:Y:S01]  /*02a0*/  SYNCS.EXCH.64 URZ, [UR8+0x37060], UR6 ;  /* 0x03706006083f75b2 */ /* 0x0001220008000100 */
[----:B------:R0:W0:Y:S01]  /*02b0*/  SYNCS.EXCH.64 URZ, [UR8+0x37010], UR4 ;  /* 0x03701004083f75b2 */ /* 0x0000220008000100 */
        /* <DEDUP_REMOVED lines=17> */
[----:B------:R-:W-:Y:S01]  /*03d0*/  NOP ;  /* 0x0000000000007918 */ /* 0x000fe20000000000 */
.L_x_3:
[----:B0-----:R-:W-:Y:S05]  /*03e0*/  BSYNC B0 ;  /* 0x0000000000007941 */ /* 0x001fea0003800000 */
.L_x_2:
[----:B------:R-:W-:Y:S01]  /*03f0*/  ULDC.64 UR4, c[0x0][0x618] ;  /* 0x0001860000047ab9 */ /* 0x000fe20000000a00 */
[----:B------:R-:W-:Y:S01]  /*0400*/  LOP3.LUT R3, R3, 0xfffffffc, RZ, 0xc0, !PT ;  /* 0xfffffffc03037812 */ /* 0x000fe200078ec0ff */
[----:B------:R-:W-:Y:S01]  /*0410*/  NOP ;  /* 0x0000000000007918 */ /* 0x000fe20000000000 */
[----:B------:R-:W-:Y:S01]  /*0420*/  ISETP.NE.U32.AND P0, PT, RZ, UR4, PT ;  /* 0x00000004ff007c0c */ /* 0x000fe2000bf05070 */
[----:B------:R-:W-:Y:S01]  /*0430*/  NOP ;  /* 0x0000000000007918 */ /* 0x000fe20000000000 */
[----:B-1234-:R-:W-:Y:S01]  /*0440*/  BAR.SYNC.DEFER_BLOCKING 0x0 ;  /* 0x0000000000007b1d */ /* 0x01efe20000010000 */
[----:B------:R-:W-:Y:S01]  /*0450*/  IMAD.IADD R6, R2, 0x1, -R3 ;  /* 0x0000000102067824 */ /* 0x000fe200078e0a03 */
[----:B------:R-:W-:Y:S02]  /*0460*/  ISETP.NE.AND.EX P0, PT, RZ, UR5, PT, P0 ;  /* 0x00000005ff007c0c */ /* 0x000fe4000bf05300 */
[C---:B------:R-:W-:Y:S02]  /*0470*/  ISETP.NE.AND P2, PT, R7.reuse, 0x1, PT ;  /* 0x000000010700780c */ /* 0x040fe40003f45270 */
[----:B------:R-:W-:Y:S01]  /*0480*/  LOP3.LUT P1, RZ, R7, R6, RZ, 0xfc, !PT ;  /* 0x0000000607ff7212 */ /* 0x000fe2000782fcff */
[----:B------:R-:W-:-:S03]  /*0490*/  ULDC.64 UR12, c[0x0][0x208] ;  /* 0x00008200000c7ab9 */ /* 0x000fc60000000a00 */
[----:B------:R-:W-:-:S04]  /*04a0*/  SEL R0, RZ, 0x1, P1 ;  /* 0x00000001ff007807 */ /* 0x000fc80000800000 */
[----:B------:R-:W-:Y:S01]  /*04b0*/  SEL R8, R0, 0x2, P2 ;  /* 0x0000000200087807 */ /* 0x000fe20001000000 */
[----:B------:R-:W-:Y:S06]  /*04c0*/  @!P0 BRA `(.L_x_4) ;  /* 0x00000000001c8947 */ /* 0x000fec0003800000 */
[----:B------:R-:W0:Y:S02]  /*04d0*/  LDC.64 R2, c[0x0][0x618] ;  /* 0x00018600ff027b82 */ /* 0x000e240000000a00 */
[----:B0-----:R-:W2:Y:S02]  /*04e0*/  LDG.E.64 R2, desc[UR12][R2.64] ;  /* 0x0000000c02027981 */ /* 0x001ea4000c1e1b00 */
[----:B--2---:R-:W-:-:S04]  /*04f0*/  ISETP.NE.U32.AND P0, PT, R2, RZ, PT ;  /* 0x000000ff0200720c */ /* 0x004fc80003f05070 */
[----:B------:R-:W-:-:S13]  /*0500*/  ISETP.NE.AND.EX P0, PT, R3, RZ, PT, P0 ;  /* 0x000000ff0300720c */ /* 0x000fda0003f05300 */
[----:B------:R-:W-:Y:S05]  /*0510*/  @!P0 BRA `(.L_x_4) ;  /* 0x0000000000088947 */ /* 0x000fea0003800000 */
[----:B------:R2:W5:Y:S01]  /*0520*/  LD.E R2, desc[UR12][R2.64] ;  /* 0x0000000c02027980 */ /* 0x000562000c101900 */
[----:B------:R-:W-:Y:S05]  /*0530*/  BRA `(.L_x_5) ;  /* 0x0000000000207947 */ /* 0x000fea0003800000 */
.L_x_4:
[----:B------:R-:W-:Y:S02]  /*0540*/  ULDC.64 UR4, c[0x0][0x608] ;  /* 0x0001820000047ab9 */ /* 0x000fe40000000a00 */
[----:B------:R-:W-:-:S04]  /*0550*/  ISETP.NE.U32.AND P0, PT, RZ, UR4, PT ;  /* 0x00000004ff007c0c */ /* 0x000fc8000bf05070 */
[----:B------:R-:W-:-:S13]  /*0560*/  ISETP.NE.AND.EX P0, PT, RZ, UR5, PT, P0 ;  /* 0x00000005ff007c0c */ /* 0x000fda000bf05300 */
[----:B------:R-:W-:Y:S05]  /*0570*/  @!P0 BRA `(.L_x_6) ;  /* 0x00000000000c8947 */ /* 0x000fea0003800000 */
[----:B------:R-:W0:Y:S02]  /*0580*/  LDC.64 R2, c[0x0][0x608] ;  /* 0x00018200ff027b82 */ /* 0x000e240000000a00 */
[----:B0-----:R0:W5:Y:S01]  /*0590*/  LDG.E R2, desc[UR12][R2.64] ;  /* 0x0000000c02027981 */ /* 0x001162000c1e1900 */
[----:B------:R-:W-:Y:S05]  /*05a0*/  BRA `(.L_x_5) ;  /* 0x0000000000047947 */ /* 0x000fea0003800000 */
.L_x_6:
[----:B------:R-:W1:Y:S02]  /*05b0*/  LDC R2, c[0x0][0x600] ;  /* 0x00018000ff027b82 */ /* 0x000e640000000800 */
.L_x_5:
[----:B------:R-:W-:Y:S02]  /*05c0*/  ULDC.64 UR4, c[0x0][0x620] ;  /* 0x0001880000047ab9 */ /* 0x000fe40000000a00 */
[----:B------:R-:W-:-:S04]  /*05d0*/  ISETP.NE.U32.AND P0, PT, RZ, UR4, PT ;  /* 0x00000004ff007c0c */ /* 0x000fc8000bf05070 */
[----:B------:R-:W-:-:S13]  /*05e0*/  ISETP.NE.AND.EX P0, PT, RZ, UR5, PT, P0 ;  /* 0x00000005ff007c0c */ /* 0x000fda000bf05300 */
[----:B------:R-:W-:Y:S05]  /*05f0*/  @!P0 BRA `(.L_x_7) ;  /* 0x00000000001c8947 */ /* 0x000fea0003800000 */
[----:B------:R-:W3:Y:S02]  /*0600*/  LDC.64 R4, c[0x0][0x620] ;  /* 0x00018800ff047b82 */ /* 0x000ee40000000a00 */
[----:B---3--:R-:W3:Y:S02]  /*0610*/  LDG.E.64 R4, desc[UR12][R4.64] ;  /* 0x0000000c04047981 */ /* 0x008ee4000c1e1b00 */
[----:B---3--:R-:W-:-:S04]  /*0620*/  ISETP.NE.U32.AND P0, PT, R4, RZ, PT ;  /* 0x000000ff0400720c */ /* 0x008fc80003f05070 */
[----:B------:R-:W-:-:S13]  /*0630*/  ISETP.NE.AND.EX P0, PT, R5, RZ, PT, P0 ;  /* 0x000000ff0500720c */ /* 0x000fda0003f05300 */
[----:B------:R-:W-:Y:S05]  /*0640*/  @!P0 BRA `(.L_x_7) ;  /* 0x0000000000088947 */ /* 0x000fea0003800000 */
[----:B------:R3:W5:Y:S01]  /*0650*/  LD.E R0, desc[UR12][R4.64] ;  /* 0x0000000c04007980 */ /* 0x000762000c101900 */
[----:B------:R-:W-:Y:S05]  /*0660*/  BRA `(.L_x_8) ;  /* 0x0000000000207947 */ /* 0x000fea0003800000 */
.L_x_7:
[----:B------:R-:W-:Y:S02]  /*0670*/  ULDC.64 UR4, c[0x0][0x610] ;  /* 0x0001840000047ab9 */ /* 0x000fe40000000a00 */
[----:B------:R-:W-:-:S04]  /*0680*/  ISETP.NE.U32.AND P0, PT, RZ, UR4, PT ;  /* 0x00000004ff007c0c */ /* 0x000fc8000bf05070 */
[----:B------:R-:W-:-:S13]  /*0690*/  ISETP.NE.AND.EX P0, PT, RZ, UR5, PT, P0 ;  /* 0x00000005ff007c0c */ /* 0x000fda000bf05300 */
[----:B------:R-:W-:Y:S05]  /*06a0*/  @!P0 BRA `(.L_x_9) ;  /* 0x00000000000c8947 */ /* 0x000fea0003800000 */
[----:B------:R-:W3:Y:S02]  /*06b0*/  LDC.64 R4, c[0x0][0x610] ;  /* 0x00018400ff047b82 */ /* 0x000ee40000000a00 */
[----:B---3--:R4:W5:Y:S01]  /*06c0*/  LDG.E R0, desc[UR12][R4.64] ;  /* 0x0000000c04007981 */ /* 0x008962000c1e1900 */
[----:B------:R-:W-:Y:S05]  /*06d0*/  BRA `(.L_x_8) ;  /* 0x0000000000047947 */ /* 0x000fea0003800000 */
.L_x_9:
[----:B------:R-:W3:Y:S02]  /*06e0*/  LDC R0, c[0x0][0x604] ;  /* 0x00018100ff007b82 */ /* 0x000ee40000000800 */
.L_x_8:
[----:B0-2---:R-:W0:Y:S01]  /*06f0*/  LDC R3, c[0x0][0x3e8] ;  /* 0x0000fa00ff037b82 */ /* 0x005e220000000800 */
[----:B------:R-:W-:Y:S01]  /*0700*/  ULDC UR4, c[0x0][0x3dc] ;  /* 0x0000f70000047ab9 */ /* 0x000fe20000000800 */
[----:B------:R-:W-:Y:S01]  /*0710*/  ISETP.NE.AND P0, PT, R7, RZ, PT ;  /* 0x000000ff0700720c */ /* 0x000fe20003f05270 */
[----:B------:R-:W-:Y:S01]  /*0720*/  UIADD3 UR4, UR4, 0x3f, URZ ;  /* 0x0000003f04047890 */ /* 0x000fe2000fffe03f */
[----:B------:R-:W-:-:S03]  /*0730*/  ULDC.64 UR6, c[0x0][0x3e0] ;  /* 0x0000f80000067ab9 */ /* 0x000fc60000000a00 */
[----:B------:R-:W-:Y:S02]  /*0740*/  USHF.R.S32.HI UR5, URZ, 0x1f, UR4 ;  /* 0x0000001f3f057899 */ /* 0x000fe40008011404 */
[----:B------:R-:W-:Y:S02]  /*0750*/  UIMAD UR6, UR7, UR6, URZ ;  /* 0x00000006070672a4 */ /* 0x000fe4000f8e023f */
[----:B------:R-:W-:-:S04]  /*0760*/  ULEA.HI UR5, UR5, UR4, URZ, 0x6 ;  /* 0x0000000405057291 */ /* 0x000fc8000f8f303f */
[----:B------:R-:W-:Y:S01]  /*0770*/  USHF.R.S32.HI UR15, URZ, 0x6, UR5 ;  /* 0x000000063f0f7899 */ /* 0x000fe20008011405 */
[----:B0-----:R-:W-:-:S05]  /*0780*/  IMAD R3, R3, UR6, RZ ;  /* 0x0000000603037c24 */ /* 0x001fca000f8e02ff */
[----:B---34-:R-:W-:Y:S01]  /*0790*/  IMAD R4, R3, UR15, RZ ;  /* 0x0000000f03047c24 */ /* 0x018fe2000f8e02ff */
[----:B------:R-:W-:Y:S06]  /*07a0*/  @!P0 BRA `(.L_x_10) ;  /* 0x000000e000e88947 */ /* 0x000fec0003800000 */
[----:B------:R-:W-:-:S13]  /*07b0*/  ISETP.NE.AND P0, PT, R7, 0x1, PT ;  /* 0x000000010700780c */ /* 0x000fda0003f05270 */
[----:B------:R-:W-:Y:S05]  /*07c0*/  @P0 EXIT ;  /* 0x000000000000094d */ /* 0x000fea0003800000 */
[----:B------:R-:W-:Y:S01]  /*07d0*/  ISETP.GE.AND P0, PT, R4, 0x1, PT ;  /* 0x000000010400780c */ /* 0x000fe20003f06270 */
[----:B------:R-:W-:Y:S01]  /*07e0*/  UMOV UR4, URZ ;  /* 0x0000003f00047c82 */ /* 0x000fe20008000000 */
[----:B------:R-:W-:Y:S02]  /*07f0*/  CS2R R54, SRZ ;  /* 0x0000000000367805 */ /* 0x000fe4000001ff00 */
[----:B------:R-:W-:Y:S02]  /*0800*/  CS2R R120, SRZ ;  /* 0x0000000000787805 */ /* 0x000fe4000001ff00 */
[----:B------:R-:W-:Y:S02]  /*0810*/  CS2R R122, SRZ ;  /* 0x00000000007a7805 */ /* 0x000fe4000001ff00 */
[----:B------:R-:W-:Y:S02]  /*0820*/  CS2R R124, SRZ ;  /* 0x00000000007c7805 */ /* 0x000fe4000001ff00 */
[----:B------:R-:W-:-:S02]  /*0830*/  CS2R R126, SRZ ;  /* 0x00000000007e7805 */ /* 0x000fc4000001ff00 */
[----:B------:R-:W-:Y:S02]  /*0840*/  CS2R R128, SRZ ;  /* 0x0000000000807805 */ /* 0x000fe4000001ff00 */
        /* <DEDUP_REMOVED lines=57> */
[----:B------:R-:W-:Y:S01]  /*0be0*/  CS2R R52, SRZ ;  /* 0x0000000000347805 */ /* 0x000fe2000001ff00 */
[----:B------:R-:W-:Y:S06]  /*0bf0*/  @!P0 BRA `(.L_x_11) ;  /* 0x0000000000e08947 */ /* 0x000fec0003800000 */
[----:B------:R-:W-:-:S04]  /*0c00*/  LOP3.LUT R3, R8, 0x1, RZ, 0xfc, !PT ;  /* 0x0000000108037812 */ /* 0x000fc800078efcff */
[----:B------:R-:W-:-:S13]  /*0c10*/  ISETP.NE.AND P1, PT, R3, 0x3, PT ;  /* 0x000000030300780c */ /* 0x000fda0003f25270 */
[----:B------:R-:W-:Y:S05]  /*0c20*/  @!P1 BRA `(.L_x_12) ;  /* 0x0000000000049947 */ /* 0x000fea0003800000 */
[----:B------:R-:W-:Y:S01]  /*0c30*/  BPT.TRAP 0x1 ;  /* 0x000000040000795c */ /* 0x000fe20000300000 */
.L_x_12:
[----:B------:R-:W0:Y:S01]  /*0c40*/  S2UR UR5, SR_CgaCtaId ;  /* 0x00000000000579c3 */ /* 0x000e220000008800 */
[----:B------:R-:W-:Y:S01]  /*0c50*/  SHF.L.U32 R3, RZ, 0x1f, RZ ;  /* 0x0000001fff037819 */ /* 0x000fe200000006ff */
[----:B------:R-:W-:Y:S02]  /*0c60*/  UMOV UR4, 0x400 ;  /* 0x0000040000047882 */ /* 0x000fe40000000000 */
[----:B0-----:R-:W-:-:S12]  /*0c70*/  ULEA UR4, UR5, UR4, 0x18 ;  /* 0x0000000405047291 */ /* 0x001fd8000f8ec03f */
.L_x_13:
[----:B0-----:R-:W-:-:S04]  /*0c80*/  IMAD.U32 R6, RZ, RZ, UR4 ;  /* 0x00000004ff067e24 */ /* 0x001fc8000f8e00ff */
[----:B------:R0:W2:Y:S03]  /*0c90*/  SYNCS.PHASECHK.TRANS64.TRYWAIT P1, [R6+URZ+0x37000], R3 ;  /* 0x03700003060075a7 */ /* 0x0000a6000802017f */
[----:B--2---:R-:W-:Y:S05]  /*0ca0*/  @!P1 NANOSLEEP.SYNCS 0x989680 ;  /* 0x009896800000995d */ /* 0x004fea0003900000 */
[----:B------:R-:W2:Y:S02]  /*0cb0*/  @!P1 SYNCS.PHASECHK.TRANS64 P1, [R6+URZ+0x37000], R3 ;  /* 0x03700003060095a7 */ /* 0x000ea4000802007f */
[----:B--2---:R-:W-:Y:S05]  /*0cc0*/  @!P1 BRA `(.L_x_13) ;  /* 0xfffffffc00ec9947 */ /* 0x004fea000383ffff */
[----:B------:R-:W-:Y:S01]  /*0cd0*/  UIADD3 UR5, UR4, 0x2c000, URZ ;  /* 0x0002c00004057890 */ /* 0x000fe2000fffe03f */
[----:B------:R-:W-:Y:S01]  /*0ce0*/  WARPGROUP.ARRIVE ;  /* 0x00000000000079c5 */ /* 0x000fe20000000000 */
[----:B------:R-:W-:Y:S02]  /*0cf0*/  USHF.R.U32.HI UR4, URZ, 0x4, UR4 ;  /* 0x000000043f047899 */ /* 0x000fe40008011604 */
[----:B------:R-:W-:Y:S02]  /*0d00*/  USHF.R.U32.HI UR5, URZ, 0x4, UR5 ;  /* 0x000000043f057899 */ /* 0x000fe40008011605 */
[----:B------:R-:W-:Y:S02]  /*0d10*/  ULOP3.LUT UR4, UR4, 0x3fff, URZ, 0xc0, !UPT ;  /* 0x00003fff04047892 */ /* 0x000fe4000f8ec03f */
[----:B------:R-:W-:Y:S02]  /*0d20*/  ULOP3.LUT UR5, UR5, 0x3fff, URZ, 0xc0, !UPT ;  /* 0x00003fff05057892 */ /* 0x000fe4000f8ec03f */
[----:B------:R-:W-:-:S02]  /*0d30*/  ULOP3.LUT UR11, UR4, 0x10000, URZ, 0xfc, !UPT ;  /* 0x00010000040b7892 */ /* 0x000fc4000f8efc3f */
[----:B------:R-:W-:Y:S02]  /*0d40*/  ULOP3.LUT UR14, UR5, 0x10000, URZ, 0xfc, !UPT ;  /* 0x00010000050e7892 */ /* 0x000fe4000f8efc3f */
[----:B------:R-:W-:Y:S02]  /*0d50*/  UIADD3 UR8, UR11, 0x100, URZ ;  /* 0x000001000b087890 */ /* 0x000fe4000fffe03f */
[----:B------:R-:W-:Y:S02]  /*0d60*/  UIADD3 UR9, UR11, 0x200, URZ ;  /* 0x000002000b097890 */ /* 0x000fe4000fffe03f */
[----:B------:R-:W-:Y:S01]  /*0d70*/  UMOV UR4, UR11 ;  /* 0x0000000b00047c82 */ /* 0x000fe20008000000 */
[----:B------:R-:W-:Y:S01]  /*0d80*/  UMOV UR5, 0x80000020 ;  /* 0x8000002000057882 */ /* 0x000fe20000000000 */
[----:B------:R-:W-:Y:S01]  /*0d90*/  UMOV UR6, UR14 ;  /* 0x0000000e00067c82 */ /* 0x000fe20008000000 */
[----:B------:R-:W-:Y:S01]  /*0da0*/  UMOV UR7, 0x80000020 ;  /* 0x8000002000077882 */ /* 0x000fe20000000000 */
[----:B------:R-:W-:Y:S01]  /*0db0*/  UIADD3 UR10, UR11, 0x300, URZ ;  /* 0x000003000b0a7890 */ /* 0x000fe2000fffe03f */
[----:B------:R-:W-:Y:S01]  /*0dc0*/  QGMMA.64x64x32.F32.E4M3.E4M3 R120, gdesc[UR4], RZ, !UPT ;  /* 0x00e00000047879f3 */ /* 0x000fe2000c7008ff */
        /* <DEDUP_REMOVED lines=12> */
[----:B------:R-:W-:-:S02]  /*0e90*/  UIADD3 UR4, UR11, 0x2, URZ ;  /* 0x000000020b047890 */ /* 0x000fc4000fffe03f */
[----:B------:R-:W-:Y:S01]  /*0ea0*/  UIADD3 UR6, UR14, 0x2, URZ ;  /* 0x000000020e067890 */ /* 0x000fe2000fffe03f */
[----:B------:R-:W-:Y:S01]  /*0eb0*/  UMOV UR5, 0x80000020 ;  /* 0x8000002000057882 */ /* 0x000fe20000000000 */
[----:B------:R-:W-:-:S07]  /*0ec0*/  UMOV UR7, 0x80000020 ;  /* 0x8000002000077882 */ /* 0x000fce0000000000 */
[----:B------:R-:W-:Y:S01]  /*0ed0*/  QGMMA.64x64x32.F32.E4M3.E4M3 R120, gdesc[UR4], R120 ;  /* 0x00e00000047879f3 */ /* 0x000fe20008700878 */
[----:B------:R-:W-:Y:S01]  /*0ee0*/  UMOV UR4, UR8 ;  /* 0x0000000800047c82 */ /* 0x000fe20008000000 */
[----:B------:R-:W-:Y:S02]  /*0ef0*/  UMOV UR5, 0x80000020 ;  /* 0x8000002000057882 */ /* 0x000fe40000000000 */
[----:B------:R-:W-:Y:S01]  /*0f00*/  QGMMA.64x64x32.F32.E4M3.E4M3 R88, gdesc[UR4], R88 ;  /* 0x00e00000045879f3 */ /* 0x000fe20008700858 */
[----:B------:R-:W-:Y:S01]  /*0f10*/  UMOV UR4, UR9 ;  /* 0x0000000900047c82 */ /* 0x000fe20008000000 */
[----:B------:R-:W-:Y:S02]  /*0f20*/  UMOV UR5, 0x80000020 ;  /* 0x8000002000057882 */ /* 0x000fe40000000000 */
[----:B------:R-:W-:Y:S01]  /*0f30*/  QGMMA.64x64x32.F32.E4M3.E4M3 R56, gdesc[UR4], R56 ;  /* 0x00e00000043879f3 */ /* 0x000fe20008700838 */
[----:B------:R-:W-:Y:S01]  /*0f40*/  UMOV UR4, UR10 ;  /* 0x0000000a00047c82 */ /* 0x000fe20008000000 */
[----:B------:R-:W-:-:S02]  /*0f50*/  UMOV UR5, 0x80000020 ;  /* 0x8000002000057882 */ /* 0x000fc40000000000 */
[----:B------:R-:W-:Y:S01]  /*0f60*/  QGMMA.64x64x32.F32.E4M3.E4M3 R24, gdesc[UR4], R24, gsb0 ;  /* 0x00e00000041879f3 */ /* 0x000fe20008000818 */
[----:B------:R-:W-:-:S05]  /*0f70*/  UMOV UR4, 0x1 ;  /* 0x0000000100047882 */ /* 0x000fca0000000000 */
.L_x_11:
[----:B0-----:R-:W-:-:S05]  /*0f80*/  VIMNMX R3, R4, 0x1, PT ;  /* 0x0000000104037848 */ /* 0x001fca0003fe0100 */
[----:B------:R-:W-:-:S05]  /*0f90*/  IMAD.IADD R3, R4, 0x1, -R3 ;  /* 0x0000000104037824 */ /* 0x000fca00078e0a03 */
[----:B------:R-:W-:-:S13]  /*0fa0*/  ISETP.GE.AND P1, PT, R3, 0x1, PT ;  /* 0x000000010300780c */ /* 0x000fda0003f26270 */
[----:B------:R-:W-:Y:S05]  /*0fb0*/  @!P1 BRA `(.L_x_14) ;  /* 0x0000000400509947 */ /* 0x000fea0003800000 */
[----:B------:R-:W0:Y:S01]  /*0fc0*/  S2UR UR5, SR_CgaCtaId ;  /* 0x00000000000579c3 */ /* 0x000e220000008800 */
[----:B------:R-:W-:Y:S01]  /*0fd0*/  UMOV UR6, 0x400 ;  /* 0x0000040000067882 */ /* 0x000fe20000000000 */
[----:B------:R-:W-:Y:S01]  /*0fe0*/  LOP3.LUT R9, R8, 0x1, RZ, 0xfc, !PT ;  /* 0x0000000108097812 */ /* 0x000fe200078efcff */
[----:B------:R-:W-:Y:S01]  /*0ff0*/  IMAD.MOV.U32 R7, RZ, RZ, RZ ;  /* 0x000000ffff077224 */ /* 0x000fe200078e00ff */
[----:B------:R-:W-:Y:S01]  /*1000*/  UISETP.NE.U32.AND UP0, UPT, UR4, URZ, UPT ;  /* 0x0000003f0400728c */ /* 0x000fe2000bf05070 */
[----:B------:R-:W-:Y:S01]  /*1010*/  IMAD.MOV.U32 R4, RZ, RZ, R3 ;  /* 0x000000ffff047224 */ /* 0x000fe200078e0003 */
[----:B0-----:R-:W-:-:S04]  /*1020*/  ULEA UR6, UR5, UR6, 0x18 ;  /* 0x0000000605067291 */ /* 0x001fc8000f8ec03f */
[----:B------:R-:W-:Y:S02]  /*1030*/  UIADD3 UR5, UR6, 0x2c000, URZ ;  /* 0x0002c00006057890 */ /* 0x000fe4000fffe03f */
[----:B------:R-:W-:Y:S02]  /*1040*/  USHF.R.U32.HI UR7, URZ, 0x4, UR6 ;  /* 0x000000043f077899 */ /* 0x000fe40008011606 */
[----:B------:R-:W-:Y:S02]  /*1050*/  USHF.R.U32.HI UR5, URZ, 0x4, UR5 ;  /* 0x000000043f057899 */ /* 0x000fe40008011605 */
[----:B------:R-:W-:Y:S02]  /*1060*/  ULOP3.LUT UR7, UR7, 0x3fff, URZ, 0xc0, !UPT ;  /* 0x00003fff07077892 */ /* 0x000fe4000f8ec03f */
[----:B------:R-:W-:Y:S02]  /*1070*/  ULOP3.LUT UR5, UR5, 0x3fff, URZ, 0xc0, !UPT ;  /* 0x00003fff05057892 */ /* 0x000fe4000f8ec03f */
[----:B------:R-:W-:-:S02]  /*1080*/  ULOP3.LUT UR19, UR7, 0x10000, URZ, 0xfc, !UPT ;  /* 0x0001000007137892 */ /* 0x000fc4000f8efc3f */
[----:B------:R-:W-:-:S03]  /*1090*/  ULOP3.LUT UR18, UR5, 0x10000, URZ, 0xfc, !UPT ;  /* 0x0001000005127892 */ /* 0x000fc6000f8efc3f */
[----:B------:R-:W-:-:S09]  /*10a0*/  UMOV UR5, URZ ;  /* 0x0000003f00057c82 */ /* 0x000fd20008000000 */
.L_x_19:
[----:B------:R-:W-:-:S13]  /*10b0*/  ISETP.NE.AND P2, PT, R9, 0x3, PT ;  /* 0x000000030900780c */ /* 0x000fda0003f45270 */
[----:B0-----:R-:W-:Y:S05]  /*10c0*/  @!P2 BRA `(.L_x_15) ;  /* 0x000000000004a947 */ /* 0x001fea0003800000 */
[----:B------:R-:W-:Y:S01]  /*10d0*/  BPT.TRAP 0x1 ;  /* 0x000000040000795c */ /* 0x000fe20000300000 */
.L_x_15:
[----:B------:R-:W-:Y:S01]  /*10e0*/  SHF.L.U32 R5, R7, 0x1f, RZ ;  /* 0x0000001f07057819 */ /* 0x000fe200000006ff */
[----:B------:R-:W-:-:S12]  /*10f0*/  ULEA UR7, UR4, UR6, 0x3 ;  /* 0x0000000604077291 */ /* 0x000fd8000f8e183f */
.L_x_16:
[----:B0-----:R-:W-:-:S04]  /*1100*/  IMAD.U32 R6, RZ, RZ, UR7 ;  /* 0x00000007ff067e24 */ /* 0x001fc8000f8e00ff */
[----:B------:R0:W2:Y:S03]  /*1110*/  SYNCS.PHASECHK.TRANS64.TRYWAIT P1, [R6+URZ+0x37000], R5 ;  /* 0x03700005060075a7 */ /* 0x0000a6000802017f */
[----:B--2---:R-:W-:Y:S05]  /*1120*/  @!P1 NANOSLEEP.SYNCS 0x989680 ;  /* 0x009896800000995d */ /* 0x004fea0003900000 */
[----:B------:R-:W2:Y:S02]  /*1130*/  @!P1 SYNCS.PHASECHK.TRANS64 P1, [R6+URZ+0x37000], R5 ;  /* 0x03700005060095a7 */ /* 0x000ea4000802007f */
[----:B--2---:R-:W-:Y:S05]  /*1140*/  @!P1 BRA `(.L_x_16) ;  /* 0xfffffffc00ec9947 */ /* 0x004fea000383ffff */
[----:B------:R-:W-:Y:S01]  /*1150*/  ULEA UR7, UR4, UR19, 0xa ;  /* 0x0000001304077291 */ /* 0x000fe2000f8e503f */
[----:B------:R-:W-:Y:S01]  /*1160*/  WARPGROUP.ARRIVE ;  /* 0x00000000000079c5 */ /* 0x000fe20000000000 */
[----:B------:R-:W-:Y:S02]  /*1170*/  ULEA UR14, UR4, UR18, 0x8 ;  /* 0x00000012040e7291 */ /* 0x000fe4000f8e403f */
[----:B------:R-:W-:Y:S02]  /*1180*/  UIADD3 UR15, UR7, 0x100, URZ ;  /* 0x00000100070f7890 */ /* 0x000fe4000fffe03f */
[----:B------:R-:W-:Y:S02]  /*1190*/  UIADD3 UR16, UR7, 0x200, URZ ;  /* 0x0000020007107890 */ /* 0x000fe4000fffe03f */
[----:B------:R-:W-:Y:S01]  /*11a0*/  UMOV UR8, UR7 ;  /* 0x0000000700087c82 */ /* 0x000fe20008000000 */
[----:B------:R-:W-:Y:S01]  /*11b0*/  UMOV UR9, 0x80000020 ;  /* 0x8000002000097882 */ /* 0x000fe20000000000 */
[----:B------:R-:W-:Y:S01]  /*11c0*/  UMOV UR10, UR14 ;  /* 0x0000000e000a7c82 */ /* 0x000fe20008000000 */
[----:B------:R-:W-:Y:S01]  /*11d0*/  UMOV UR11, 0x80000020 ;  /* 0x80000020000b7882 */ /* 0x000fe20000000000 */
[----:B------:R-:W-:Y:S01]  /*11e0*/  UIADD3 UR17, UR7, 0x300, URZ ;  /* 0x0000030007117890 */ /* 0x000fe2000fffe03f */
[----:B------:R-:W-:Y:S01]  /*11f0*/  QGMMA.64x64x32.F32.E4M3.E4M3 R120, gdesc[UR8], R120, UP0 ;  /* 0x00e00000087879f3 */ /* 0x000fe2000bf00878 */
[----:B------:R-:W-:Y:S01]  /*1200*/  UMOV UR8, UR15 ;  /* 0x0000000f00087c82 */ /* 0x000fe20008000000 */
[----:B------:R-:W-:Y:S01]  /*1210*/  UMOV UR9, 0x80000020 ;  /* 0x8000002000097882 */ /* 0x000fe20000000000 */
[----:B------:R-:W-:Y:S01]  /*1220*/  UIADD3 UR15, UR7, 0x202, URZ ;  /* 0x00000202070f7890 */ /* 0x000fe2000fffe03f */
[----:B------:R-:W-:Y:S01]  /*1230*/  QGMMA.64x64x32.F32.E4M3.E4M3 R88, gdesc[UR8], R88, UP0 ;  /* 0x00e00000085879f3 */ /* 0x000fe2000bf00858 */
[----:B------:R-:W-:Y:S01]  /*1240*/  UMOV UR8, UR16 ;  /* 0x0000001000087c82 */ /* 0x000fe20008000000 */
[----:B------:R-:W-:-:S02]  /*1250*/  UMOV UR9, 0x80000020 ;  /* 0x8000002000097882 */ /* 0x000fc40000000000 */
[----:B------:R-:W-:Y:S01]  /*1260*/  QGMMA.64x64x32.F32.E4M3.E4M3 R56, gdesc[UR8], R56, UP0 ;  /* 0x00e00000083879f3 */ /* 0x000fe2000bf00838 */
[----:B------:R-:W-:Y:S01]  /*1270*/  UMOV UR8, UR17 ;  /* 0x0000001100087c82 */ /* 0x000fe20008000000 */
[----:B------:R-:W-:Y:S02]  /*1280*/  UMOV UR9, 0x80000020 ;  /* 0x8000002000097882 */ /* 0x000fe40000000000 */
[----:B------:R-:W-:Y:S01]  /*1290*/  QGMMA.64x64x32.F32.E4M3.E4M3 R24, gdesc[UR8], R24, UP0 ;  /* 0x00e00000081879f3 */ /* 0x000fe2000bf00818 */
[----:B------:R-:W-:Y:S02]  /*12a0*/  UIADD3 UR8, UR7, 0x2, URZ ;  /* 0x0000000207087890 */ /* 0x000fe4000fffe03f */
[----:B------:R-:W-:Y:S02]  /*12b0*/  UIADD3 UR10, UR14, 0x2, URZ ;  /* 0x000000020e0a7890 */ /* 0x000fe4000fffe03f */
[----:B------:R-:W-:Y:S01]  /*12c0*/  UIADD3 UR14, UR7, 0x102, URZ ;  /* 0x00000102070e7890 */ /* 0x000fe2000fffe03f */
[----:B------:R-:W-:Y:S01]  /*12d0*/  UMOV UR9, 0x80000020 ;  /* 0x8000002000097882 */ /* 0x000fe20000000000 */
[----:B------:R-:W-:Y:S01]  /*12e0*/  UMOV UR11, 0x80000020 ;  /* 0x80000020000b7882 */ /* 0x000fe20000000000 */
[----:B------:R-:W-:-:S04]  /*12f0*/  UIADD3 UR7, UR7, 0x302, URZ ;  /* 0x0000030207077890 */ /* 0x000fc8000fffe03f */
        /* <DEDUP_REMOVED lines=9> */
[----:B------:R-:W-:Y:S03]  /*1390*/  QGMMA.64x64x32.F32.E4M3.E4M3 R24, gdesc[UR8], R24, gsb0 ;  /* 0x00e00000081879f3 */ /* 0x000fe60008000818 */
[----:B------:R-:W-:Y:S02]  /*13a0*/  WARPGROUP.DEPBAR.LE gsb0, 0x1 ;  /* 0x00008000000079c5 */ /* 0x000fe40000010100 */
[----:B------:R-:W-:Y:S05]  /*13b0*/  @!P2 BRA `(.L_x_17) ;  /* 0x000000000004a947 */ /* 0x000fea0003800000 */
[----:B------:R-:W-:Y:S01]  /*13c0*/  BPT.TRAP 0x1 ;  /* 0x000000040000795c */ /* 0x000fe20000300000 */
.L_x_17:
[----:B------:R-:W-:Y:S01]  /*13d0*/  ULEA UR7, UR5, UR6, 0x3 ;  /* 0x0000000605077291 */ /* 0x000fe2000f8e183f */
[----:B------:R-:W-:-:S03]  /*13e0*/  ISETP.GT.U32.AND P1, PT, R8, 0x1, PT ;  /* 0x000000010800780c */ /* 0x000fc60003f24070 */
[----:B------:R-:W-:-:S04]  /*13f0*/  UIADD3 UR7, UR7, 0x37058, URZ ;  /* 0x0003705807077890 */ /* 0x000fc8000fffe03f */
[----:B------:R-:W-:-:S09]  /*1400*/  UPRMT UR7, URZ, 0x654, UR7 ;  /* 0x000006543f077896 */ /* 0x000fd20008000007 */
[----:B------:R-:W-:Y:S01]  /*1410*/  SYNCS.ARRIVE.TRANS64.RED.A1T0 RZ, [UR7], RZ ;  /* 0x000000ffffff79a7 */ /* 0x000fe20008100407 */
[----:B------:R-:W-:Y:S05]  /*1420*/  @P1 BRA `(.L_x_18) ;  /* 0x0000000000041947 */ /* 0x000fea0003800000 */
[----:B------:R-:W-:Y:S01]  /*1430*/  BPT.TRAP 0x1 ;  /* 0x000000040000795c */ /* 0x000fe20000300000 */
.L_x_18:
[----:B------:R-:W-:Y:S01]  /*1440*/  UIADD3 UR4, UR4, 0x1, URZ ;  /* 0x0000000104047890 */ /* 0x000fe2000fffe03f */
[C---:B------:R-:W-:Y:S01]  /*1450*/  ISETP.GT.AND P1, PT, R4.reuse, 0x1, PT ;  /* 0x000000010400780c */ /* 0x040fe20003f24270 */
[----:B------:R-:W-:Y:S01]  /*1460*/  UIADD3 UR5, UR5, 0x1, URZ ;  /* 0x0000000105057890 */ /* 0x000fe2000fffe03f */
[----:B------:R-:W-:Y:S01]  /*1470*/  VIADD R4, R4, 0xffffffff ;  /* 0xffffffff04047836 */ /* 0x000fe20000000000 */
[----:B------:R-:W-:Y:S02]  /*1480*/  UISETP.NE.AND UP0, UPT, UR4, 0xb, UPT ;  /* 0x0000000b0400788c */ /* 0x000fe4000bf05270 */
[----:B------:R-:W-:Y:S02]  /*1490*/  UISETP.NE.AND UP1, UPT, UR5, 0xb, UPT ;  /* 0x0000000b0500788c */ /* 0x000fe4000bf25270 */
[----:B------:R-:W-:Y:S02]  /*14a0*/  USEL UR7, URZ, 0x1, UP0 ;  /* 0x000000013f077887 */ /* 0x000fe40008000000 */
[----:B------:R-:W-:-:S02]  /*14b0*/  USEL UR4, UR4, URZ, UP0 ;  /* 0x0000003f04047287 */ /* 0x000fc40008000000 */
[----:B------:R-:W-:Y:S02]  /*14c0*/  USEL UR5, UR5, URZ, UP1 ;  /* 0x0000003f05057287 */ /* 0x000fe40008800000 */
[----:B------:R-:W-:Y:S01]  /*14d0*/  UPLOP3.LUT UP0, UPT, UPT, UPT, UPT, 0x80, 0x0 ;  /* 0x000000000000789c */ /* 0x000fe20003f0f070 */
[----:B------:R-:W-:Y:S01]  /*14e0*/  LOP3.LUT R7, R7, UR7, RZ, 0x3c, !PT ;  /* 0x0000000707077c12 */ /* 0x000fe2000f8e3cff */
[----:B------:R-:W-:Y:S09]  /*14f0*/  @P1 BRA `(.L_x_19) ;  /* 0xfffffff800ec1947 */ /* 0x000ff2000383ffff */
.L_x_14:
[----:B------:R-:W-:Y:S02]  /*1500*/  WARPGROUP.DEPBAR.LE gsb0, 0x0 ;  /* 0x00008000000079c5 */ /* 0x000fe40000010000 */
[----:B------:R-:W-:Y:S05]  /*1510*/  @!P0 BRA `(.L_x_20) ;  /* 0x0000000000448947 */ /* 0x000fea0003800000 */
[----:B------:R-:W-:-:S04]  /*1520*/  LOP3.LUT R4, R8, 0x1, RZ, 0xfc, !PT ;  /* 0x0000000108047812 */ /* 0x000fc800078efcff */
[----:B------:R-:W-:-:S13]  /*1530*/  ISETP.NE.AND P0, PT, R4, 0x3, PT ;  /* 0x000000030400780c */ /* 0x000fda0003f05270 */
[----:B------:R-:W-:Y:S05]  /*1540*/  @!P0 BRA `(.L_x_21) ;  /* 0x0000000000048947 */ /* 0x000fea0003800000 */
[----:B------:R-:W-:Y:S01]  /*1550*/  BPT.TRAP 0x1 ;  /* 0x000000040000795c */ /* 0x000fe20000300000 */
.L_x_21:
[----:B0-----:R-:W0:Y:S01]  /*1560*/  S2R R6, SR_CgaCtaId ;  /* 0x0000000000067919 */ /* 0x001e220000008800 */
[----:B------:R-:W-:Y:S01]  /*1570*/  IMAD.WIDE.U32 R4, R3, -0x45d1745d, RZ ;  /* 0xba2e8ba303047825 */ /* 0x000fe200078e00ff */
[----:B------:R-:W-:-:S04]  /*1580*/  ISETP.GT.U32.AND P0, PT, R8, 0x1, PT ;  /* 0x000000010800780c */ /* 0x000fc80003f04070 */
[----:B------:R-:W-:Y:S02]  /*1590*/  SHF.R.U32.HI R4, RZ, 0x3, R5 ;  /* 0x00000003ff047819 */ /* 0x000fe40000011605 */
[----:B------:R-:W-:-:S03]  /*15a0*/  MOV R5, 0x400 ;  /* 0x0000040000057802 */ /* 0x000fc60000000f00 */
[----:B------:R-:W-:Y:S01]  /*15b0*/  IMAD R3, R4, -0xb, R3 ;  /* 0xfffffff504037824 */ /* 0x000fe200078e0203 */
[----:B0-----:R-:W-:-:S05]  /*15c0*/  LEA R6, R6, R5, 0x18 ;  /* 0x0000000506067211 */ /* 0x001fca00078ec0ff */
[----:B------:R-:W-:-:S04]  /*15d0*/  IMAD R3, R3, 0x8, R6 ;  /* 0x0000000803037824 */ /* 0x000fc800078e0206 */
[----:B------:R-:W-:-:S05]  /*15e0*/  VIADD R3, R3, 0x37058 ;  /* 0x0003705803037836 */ /* 0x000fca0000000000 */
[----:B------:R-:W-:-:S04]  /*15f0*/  PRMT R3, RZ, 0x654, R3 ;  /* 0x00000654ff037816 */ /* 0x000fc80000000003 */
[----:B------:R2:W-:Y:S01]  /*1600*/  SYNCS.ARRIVE.TRANS64.RED.A1T0 RZ, [R3+URZ], RZ ;  /* 0x000000ff03ff79a7 */ /* 0x0005e2000810043f */
[----:B------:R-:W-:Y:S05]  /*1610*/  @P0 BRA `(.L_x_20) ;  /* 0x0000000000040947 */ /* 0x000fea0003800000 */
[----:B------:R-:W-:Y:S01]  /*1620*/  BPT.TRAP 0x1 ;  /* 0x000000040000795c */ /* 0x000fe20000300000 */
.L_x_20:
[----:B------:R-:W2:Y:S01]  /*1630*/  S2R R4, SR_TID.X ;  /* 0x0000000000047919 */ /* 0x000ea20000002100 */
[----:B------:R-:W-:Y:S01]  /*1640*/  ULDC.64 UR4, c[0x0][0x280] ;  /* 0x0000a00000047ab9 */ /* 0x000fe20000000a00 */
[----:B0-----:R-:W0:Y:S01]  /*1650*/  S2R R6, SR_CTAID.Y ;  /* 0x0000000000067919 */ /* 0x001e220000002600 */
[----:B------:R-:W3:Y:S01]  /*1660*/  S2R R13, SR_CTAID.X ;  /* 0x00000000000d7919 */ /* 0x000ee20000002500 */
[----:B--2---:R-:W-:-:S04]  /*1670*/  SHF.R.S32.HI R3, RZ, 0x1f, R4 ;  /* 0x0000001fff037819 */ /* 0x004fc80000011404 */
[----:B------:R-:W-:Y:S01]  /*1680*/  LEA.HI R3, R3, R4, RZ, 0x7 ;  /* 0x0000000403037211 */ /* 0x000fe200078f38ff */
[----:B0-----:R-:W-:-:S03]  /*1690*/  IMAD.SHL.U32 R6, R6, 0x40, RZ ;  /* 0x0000004006067824 */ /* 0x001fc600078e00ff */
[----:B------:R-:W-:Y:S01]  /*16a0*/  LOP3.LUT R3, R3, 0xffffff80, RZ, 0xc0, !PT ;  /* 0xffffff8003037812 */ /* 0x000fe200078ec0ff */
[----:B---3--:R-:W-:Y:S01]  /*16b0*/  IMAD.SHL.U32 R14, R13, 0x100, RZ ;  /* 0x000001000d0e7824 */ /* 0x008fe200078e00ff */
[----:B------:R-:W-:-:S03]  /*16c0*/  ISETP.GE.AND P0, PT, R6, UR5, PT ;  /* 0x0000000506007c0c */ /* 0x000fc6000bf06270 */
[----:B------:R-:W-:Y:S01]  /*16d0*/  IMAD.IADD R3, R4, 0x1, -R3 ;  /* 0x0000000104037824 */ /* 0x000fe200078e0a03 */
[----:B------:R-:W-:-:S04]  /*16e0*/  ISETP.GE.OR P0, PT, R14, UR4, P0 ;  /* 0x000000040e007c0c */ /* 0x000fc80008706670 */
[----:B------:R-:W-:-:S04]  /*16f0*/  SHF.R.S32.HI R8, RZ, 0x1f, R3 ;  /* 0x0000001fff087819 */ /* 0x000fc80000011403 */
[----:B------:R-:W-:-:S04]  /*1700*/  LEA.HI R4, R8, R3, RZ, 0x2 ;  /* 0x0000000308047211 */ /* 0x000fc800078f10ff */
[--C-:B------:R-:W-:Y:S02]  /*1710*/  SHF.R.S32.HI R5, RZ, 0x2, R4.reuse ;  /* 0x00000002ff057819 */ /* 0x100fe40000011404 */
[----:B------:R-:W-:-:S04]  /*1720*/  SHF.R.S32.HI R10, RZ, 0x1f, R4 ;  /* 0x0000001fff0a7819 */ /* 0x000fc80000011404 */
[----:B------:R-:W-:Y:S01]  /*1730*/  LEA.HI R10, R10, R5, RZ, 0x3 ;  /* 0x000000050a0a7211 */ /* 0x000fe200078f18ff */
[----:B------:R-:W-:Y:S06]  /*1740*/  @P0 EXIT ;  /* 0x000000000000094d */ /* 0x000fec0003800000 */
[----:B------:R-:W-:Y:S01]  /*1750*/  LOP3.LUT R12, R10, 0xfffffff8, RZ, 0xc0, !PT ;  /* 0xfffffff80a0c7812 */ /* 0x000fe200078ec0ff */
[----:B------:R-:W0:Y:S01]  /*1760*/  LDC.64 R156, c[0x0][0x658] ;  /* 0x00019600ff9c7b82 */ /* 0x000e220000000a00 */
[----:B------:R-:W-:Y:S02]  /*1770*/  LOP3.LUT R10, R4, 0x7ffffffc, RZ, 0xc0, !PT ;  /* 0x7ffffffc040a7812 */ /* 0x000fe400078ec0ff */
[----:B------:R-:W-:Y:S01]  /*1780*/  LEA.HI R8, R8, R3, RZ, 0x5 ;  /* 0x0000000308087211 */ /* 0x000fe200078f28ff */
[----:B------:R-:W-:Y:S02]  /*1790*/  IMAD.IADD R4, R5, 0x1, -R12 ;  /* 0x0000000105047824 */ /* 0x000fe400078e0a0c */
[----:B------:R-:W-:Y:S01]  /*17a0*/  IMAD.IADD R10, R3, 0x1, -R10 ;  /* 0x00000001030a7824 */ /* 0x000fe200078e0a0a */
[----:B------:R-:W-:Y:S02]  /*17b0*/  SHF.R.S32.HI R7, RZ, 0x5, R8 ;  /* 0x00000005ff077819 */ /* 0x000fe40000011408 */
[----:B------:R-:W-:Y:S01]  /*17c0*/  SHF.R.S32.HI R5, RZ, 0x1f, R4 ;  /* 0x0000001fff057819 */ /* 0x000fe20000011404 */
[----:B------:R-:W-:-:S02]  /*17d0*/  IMAD.SHL.U32 R3, R10, 0x2, RZ ;  /* 0x000000020a037824 */ /* 0x000fc400078e00ff */
[----:B------:R-:W-:-:S03]  /*17e0*/  IMAD.WIDE R12, R13, 0x100, R4 ;  /* 0x000001000d0c7825 */ /* 0x000fc600078e0204 */
[----:B------:R-:W-:Y:S02]  /*17f0*/  SHF.R.S32.HI R9, RZ, 0x1f, R3 ;  /* 0x0000001fff097819 */ /* 0x000fe40000011403 */
[C---:B------:R-:W-:Y:S01]  /*1800*/  IADD3 R10, P0, R6.reuse, R3, RZ ;  /* 0x00000003060a7210 */ /* 0x040fe20007f1e0ff */
[----:B------:R-:W-:Y:S01]  /*1810*/  IMAD R5, R7, -0x10, -R14 ;  /* 0xfffffff007057824 */ /* 0x000fe200078e0a0e */
[----:B------:R-:W-:Y:S01]  /*1820*/  IADD3 R3, -R3, UR5, -R6 ;  /* 0x0000000503037c10 */ /* 0x000fe2000fffe906 */
[----:B------:R-:W-:Y:S01]  /*1830*/  IMAD.WIDE R12, R7, 0x10, R12 ;  /* 0x00000010070c7825 */ /* 0x000fe200078e020c */
[----:B------:R-:W-:Y:S02]  /*1840*/  LEA.HI.X.SX32 R11, R6, R9, 0x1, P0 ;  /* 0x00000009060b7211 */ /* 0x000fe400000f0eff */
[----:B-----5:R-:W-:Y:S01]  /*1850*/  FSETP.NEU.AND P0, PT, R0, RZ, PT ;  /* 0x000000ff0000720b */ /* 0x020fe20003f0d000 */
[C---:B0-----:R-:W-:Y:S01]  /*1860*/  IMAD.SHL.U32 R8, R156.reuse, 0x40, RZ ;  /* 0x000000409c087824 */ /* 0x041fe200078e00ff */
[----:B------:R-:W-:Y:S01]  /*1870*/  IADD3 R4, R5, UR4, -R4 ;  /* 0x0000000405047c10 */ /* 0x000fe2000fffe804 */
[-C--:B------:R-:W-:Y:S01]  /*1880*/  IMAD R5, R13, R156.reuse, RZ ;  /* 0x0000009c0d057224 */ /* 0x080fe200078e02ff */
[----:B------:R-:W-:Y:S01]  /*1890*/  SHF.L.U64.HI R6, R156, 0x3, R157 ;  /* 0x000000039c067819 */ /* 0x000fe2000001029d */
[----:B------:R-:W-:Y:S01]  /*18a0*/  IMAD.WIDE.U32 R158, R12, R156, R10 ;  /* 0x0000009c0c9e7225 */ /* 0x000fe200078e000a */
[----:B------:R-:W-:-:S03]  /*18b0*/  SHF.L.U64.HI R7, R156, 0x6, R157 ;  /* 0x000000069c077819 */ /* 0x000fc6000001029d */
[----:B------:R-:W-:Y:S02]  /*18c0*/  IMAD R161, R12, R157, R5 ;  /* 0x0000009d0ca17224 */ /* 0x000fe400078e0205 */
[----:B------:R-:W-:Y:S02]  /*18d0*/  IMAD.SHL.U32 R5, R156, 0x8, RZ ;  /* 0x000000089c057824 */ /* 0x000fe400078e00ff */
[----:B------:R-:W-:Y:S01]  /*18e0*/  IMAD.IADD R161, R159, 0x1, R161 ;  /* 0x000000019fa17824 */ /* 0x000fe200078e02a1 */
[----:B------:R-:W-:Y:S06]  /*18f0*/  @!P0 BRA `(.L_x_22) ;  /* 0x0000007800f48947 */ /* 0x000fec0003800000 */
[----:B------:R-:W-:Y:S01]  /*1900*/  ULDC.64 UR4, c[0x0][0x630] ;  /* 0x00018c0000047ab9 */ /* 0x000fe20000000a00 */
[----:B------:R-:W-:Y:S01]  /*1910*/  ISETP.GE.AND P1, PT, R4, 0x1, PT ;  /* 0x000000010400780c */ /* 0x000fe20003f26270 */
[----:B------:R-:W-:Y:S01]  /*1920*/  IMAD R9, R13, UR4, RZ ;  /* 0x000000040d097c24 */ /* 0x000fe2000f8e02ff */
[----:B------:R-:W-:Y:S01]  /*1930*/  ULDC.64 UR6, c[0x0][0x628] ;  /* 0x00018a0000067ab9 */ /* 0x000fe20000000a00 */
[----:B------:R-:W-:Y:S01]  /*1940*/  IMAD.WIDE.U32 R14, R12, UR4, R10 ;  /* 0x000000040c0e7c25 */ /* 0x000fe2000f8e000a */
[----:B------:R-:W-:-:S03]  /*1950*/  ISETP.LT.OR P0, PT, R3, 0x1, !P1 ;  /* 0x000000010300780c */ /* 0x000fc60004f01670 */
[----:B------:R-:W-:Y:S01]  /*1960*/  IMAD R9, R12, UR5, R9 ;  /* 0x000000050c097c24 */ /* 0x000fe2000f8e0209 */
[----:B------:R-:W-:-:S04]  /*1970*/  IADD3 R14, P2, R14, UR6, RZ ;  /* 0x000000060e0e7c10 */ /* 0x000fc8000ff5e0ff */
[--C-:B------:R-:W-:Y:S02]  /*1980*/  IADD3.X R15, R15, UR7, R9.reuse, P2, !PT ;  /* 0x000000070f0f7c10 */ /* 0x100fe400097fe409 */
[----:B------:R-:W-:-:S03]  /*1990*/  PRMT R9, RZ, 0x7610, R9 ;  /* 0x00007610ff097816 */ /* 0x000fc60000000009 */
[----:B------:R-:W0:Y:S03]  /*19a0*/  @!P0 LDC.64 R16, c[0x0][0x650] ;  /* 0x00019400ff108b82 */ /* 0x000e260000000a00 */
[----:B------:R-:W2:Y:S01]  /*19b0*/  @!P0 LDG.E.U8 R9, desc[UR12][R14.64] ;  /* 0x0000000c0e098981 */ /* 0x000ea2000c1e1100 */
[----:B------:R-:W-:-:S13]  /*19c0*/  ISETP.LT.OR P2, PT, R3, 0x2, !P1 ;  /* 0x000000020300780c */ /* 0x000fda0004f41670 */
[----:B------:R-:W3:Y:S01]  /*19d0*/  @!P2 LDC.64 R152, c[0x0][0x650] ;  /* 0x00019400ff98ab82 */ /* 0x000ee20000000a00 */
[----:B0-----:R-:W-:-:S05]  /*19e0*/  @!P0 IADD3 R16, P3, R158, R16, RZ ;  /* 0x000000109e108210 */ /* 0x001fca0007f7e0ff */
[----:B------:R-:W-:Y:S01]  /*19f0*/  @!P0 IMAD.X R17, R161, 0x1, R17, P3 ;  /* 0x00000001a1118824 */ /* 0x000fe200018e0611 */
[----:B--2---:R-:W-:-:S04]  /*1a00*/  LOP3.LUT R9, R9, 0xff, RZ, 0xc0, !PT ;  /* 0x000000ff09097812 */ /* 0x004fc800078ec0ff */
[----:B------:R-:W-:-:S05]  /*1a10*/  F2FP.F16.E4M3.UNPACK_B R9, R9 ;  /* 0x00000009ff09723e */ /* 0x000fca00020006ff */
[----:B------:R-:W-:-:S05]  /*1a20*/  HADD2.F32 R9, -RZ, R9.H0_H0 ;  /* 0x20000009ff097230 */ /* 0x000fca0000004100 */
[----:B------:R-:W-:-:S04]  /*1a30*/  FMUL R9, R9, R0 ;  /* 0x0000000009097220 */ /* 0x000fc80000400000 */
[----:B-1----:R-:W-:-:S05]  /*1a40*/  FFMA R9, R120, R2, R9 ;  /* 0x0000000278097223 */ /* 0x002fca0000000009 */
[----:B------:R-:W-:Y:S02]  /*1a50*/  F2FP.SATFINITE.E4M3.F32.PACK_AB_MERGE_C R23, RZ, R9, RZ ;  /* 0x00000009ff17723e */ /* 0x000fe400048070ff */
[----:B------:R-:W-:-:S03]  /*1a60*/  PRMT R9, RZ, 0x7610, R9 ;  /* 0x00007610ff097816 */ /* 0x000fc60000000009 */
[----:B------:R0:W-:Y:S04]  /*1a70*/  @!P0 STG.E.U8 desc[UR12][R16.64], R23 ;  /* 0x0000001710008986 */ /* 0x0001e8000c10110c */
[----:B------:R-:W2:Y:S01]  /*1a80*/  @!P2 LDG.E.U8 R9, desc[UR12][R14.64+0x1] ;  /* 0x0000010c0e09a981 */ /* 0x000ea2000c1e1100 */
[----:B------:R-:W-:-:S05]  /*1a90*/  IADD3 R21, P0, R12, 0x8, RZ ;  /* 0x000000080c157810 */ /* 0x000fca0007f1e0ff */
[----:B------:R-:W-:Y:S01]  /*1aa0*/  IMAD.X R22, RZ, RZ, R13, P0 ;  /* 0x000000ffff167224 */ /* 0x000fe200000e060d */
[----:B------:R-:W-:Y:S01]  /*1ab0*/  ISETP.GE.AND P0, PT, R4, 0x9, PT ;  /* 0x000000090400780c */ /* 0x000fe20003f06270 */
[----:B------:R-:W-:-:S03]  /*1ac0*/  IMAD.WIDE.U32 R18, R21, UR4, R10 ;  /* 0x0000000415127c25 */ /* 0x000fc6000f8e000a */
[----:B------:R-:W-:Y:S01]  /*1ad0*/  ISETP.LT.OR P3, PT, R3, 0x1, !P0 ;  /* 0x000000010300780c */ /* 0x000fe20004761670 */
[----:B------:R-:W-:Y:S01]  /*1ae0*/  IMAD R22, R22, UR4, RZ ;  /* 0x0000000416167c24 */ /* 0x000fe2000f8e02ff */
[----:B0-----:R-:W-:Y:S02]  /*1af0*/  IADD3 R16, P4, R18, UR6, RZ ;  /* 0x0000000612107c10 */ /* 0x001fe4000ff9e0ff */
[----:B--2---:R-:W-:-:S04]  /*1b00*/  LOP3.LUT R9, R9, 0xff, RZ, 0xc0, !PT ;  /* 0x000000ff09097812 */ /* 0x004fc800078ec0ff */
[----:B------:R-:W-:-:S05]  /*1b10*/  F2FP.F16.E4M3.UNPACK_B R9, R9 ;  /* 0x00000009ff09723e */ /* 0x000fca00020006ff */
[----:B------:R-:W-:-:S05]  /*1b20*/  HADD2.F32 R9, -RZ, R9.H0_H0 ;  /* 0x20000009ff097230 */ /* 0x000fca0000004100 */
[----:B------:R-:W-:Y:S01]  /*1b30*/  FMUL R20, R9, R0 ;  /* 0x0000000009147220 */ /* 0x000fe20000400000 */
[----:B------:R-:W-:-:S03]  /*1b40*/  IMAD R9, R21, UR5, R22 ;  /* 0x0000000515097c24 */ /* 0x000fc6000f8e0216 */
[----:B------:R-:W-:Y:S01]  /*1b50*/  FFMA R121, R121, R2, R20 ;  /* 0x0000000279797223 */ /* 0x000fe20000000014 */
[----:B---3--:R-:W-:Y:S02]  /*1b60*/  @!P2 IADD3 R20, P5, R158, R152, RZ ;  /* 0x000000989e14a210 */ /* 0x008fe40007fbe0ff */
[----:B------:R-:W-:Y:S02]  /*1b70*/  IADD3.X R17, R19, UR7, R9, P4, !PT ;  /* 0x0000000713117c10 */ /* 0x000fe4000a7fe409 */
[----:B------:R-:W-:Y:S01]  /*1b80*/  F2FP.SATFINITE.E4M3.F32.PACK_AB_MERGE_C R121, RZ, R121, RZ ;  /* 0x00000079ff79723e */ /* 0x000fe200048070ff */
[----:B------:R-:W-:Y:S01]  /*1b90*/  @!P2 IMAD.X R21, R161, 0x1, R153, P5 ;  /* 0x00000001a115a824 */ /* 0x000fe200028e0699 */
[----:B------:R-:W-:Y:S01]  /*1ba0*/  PRMT R9, RZ, 0x7610, R9 ;  /* 0x00007610ff097816 */ /* 0x000fe20000000009 */
[----:B------:R-:W0:Y:S03]  /*1bb0*/  @!P3 LDC.64 R18, c[0x0][0x650] ;  /* 0x00019400ff12bb82 */ /* 0x000e260000000a00 */
[----:B------:R1:W-:Y:S04]  /*1bc0*/  @!P2 STG.E.U8 desc[UR12][R20.64+0x1], R121 ;  /* 0x000001791400a986 */ /* 0x0003e8000c10110c */
[----:B------:R-:W2:Y:S01]  /*1bd0*/  @!P3 LDG.E.U8 R9, desc[UR12][R16.64] ;  /* 0x0000000c1009b981 */ /* 0x000ea2000c1e1100 */
[----:B------:R-:W-:-:S13]  /*1be0*/  ISETP.LT.OR P2, PT, R3, 0x2, !P0 ;  /* 0x000000020300780c */ /* 0x000fda0004741670 */
[----:B-1----:R-:W1:Y:S01]  /*1bf0*/  @!P2 LDC.64 R20, c[0x0][0x650] ;  /* 0x00019400ff14ab82 */ /* 0x002e620000000a00 */
[----:B0-----:R-:W-:-:S04]  /*1c00*/  @!P3 IADD3 R18, P4, P5, R158, R18, R5 ;  /* 0x000000129e12b210 */ /* 0x001fc80007d9e005 */
[----:B------:R-:W-:Y:S02]  /*1c10*/  @!P3 IADD3.X R19, R161, R19, R6, P4, P5 ;  /* 0x00000013a113b210 */ /* 0x000fe400027ea406 */
[----:B--2---:R-:W-:-:S04]  /*1c20*/  LOP3.LUT R9, R9, 0xff, RZ, 0xc0, !PT ;  /* 0x000000ff09097812 */ /* 0x004fc800078ec0ff */
[----:B------:R-:W-:-:S05]  /*1c30*/  F2FP.F16.E4M3.UNPACK_B R9, R9 ;  /* 0x00000009ff09723e */ /* 0x000fca00020006ff */
[----:B------:R-:W-:-:S05]  /*1c40*/  HADD2.F32 R9, -RZ, R9.H0_H0 ;  /* 0x20000009ff097230 */ /* 0x000fca0000004100 */
[----:B------:R-:W-:-:S04]  /*1c50*/  FMUL R9, R9, R0 ;  /* 0x0000000009097220 */ /* 0x000fc80000400000 */
[----:B------:R-:W-:-:S05]  /*1c60*/  FFMA R9, R122, R2, R9 ;  /* 0x000000027a097223 */ /* 0x000fca0000000009 */
[----:B------:R-:W-:Y:S02]  /*1c70*/  F2FP.SATFINITE.E4M3.F32.PACK_AB_MERGE_C R23, RZ, R9, RZ ;  /* 0x00000009ff17723e */ /* 0x000fe400048070ff */
[----:B------:R-:W-:-:S03]  /*1c80*/  PRMT R9, RZ, 0x7610, R9 ;  /* 0x00007610ff097816 */ /* 0x000fc60000000009 */
[----:B------:R0:W-:Y:S04]  /*1c90*/  @!P3 STG.E.U8 desc[UR12][R18.64], R23 ;  /* 0x000000171200b986 */ /* 0x0001e8000c10110c */
[----:B------:R-:W2:Y:S01]  /*1ca0*/  @!P2 LDG.E.U8 R9, desc[UR12][R16.64+0x1] ;  /* 0x0000010c1009a981 */ /* 0x000ea2000c1e1100 */
[----:B------:R-:W-:Y:S02]  /*1cb0*/  ISETP.LT.OR P3, PT, R3, 0x9, !P1 ;  /* 0x000000090300780c */ /* 0x000fe40004f61670 */
[----:B-1----:R-:W-:-:S04]  /*1cc0*/  @!P2 IADD3 R20, P4, P5, R158, R20, R5 ;  /* 0x000000149e14a210 */ /* 0x002fc80007d9e005 */
[----:B------:R-:W-:-:S07]  /*1cd0*/  @!P2 IADD3.X R21, R161, R21, R6, P4, P5 ;  /* 0x00000015a115a210 */ /* 0x000fce00027ea406 */
[----:B0-----:R-:W0:Y:S01]  /*1ce0*/  @!P3 LDC.64 R18, c[0x0][0x650] ;  /* 0x00019400ff12bb82 */ /* 0x001e220000000a00 */
[----:B--2---:R-:W-:-:S04]  /*1cf0*/  LOP3.LUT R9, R9, 0xff, RZ, 0xc0, !PT ;  /* 0x000000ff09097812 */ /* 0x004fc800078ec0ff */
[----:B------:R-:W-:-:S05]  /*1d00*/  F2FP.F16.E4M3.UNPACK_B R9, R9 ;  /* 0x00000009ff09723e */ /* 0x000fca00020006ff */
[----:B------:R-:W-:-:S05]  /*1d10*/  HADD2.F32 R9, -RZ, R9.H0_H0 ;  /* 0x20000009ff097230 */ /* 0x000fca0000004100 */
[----:B------:R-:W-:Y:S01]  /*1d20*/  FMUL R22, R9, R0 ;  /* 0x0000000009167220 */ /* 0x000fe20000400000 */
[----:B------:R-:W-:-:S03]  /*1d30*/  PRMT R9, RZ, 0x7610, R9 ;  /* 0x00007610ff097816 */ /* 0x000fc60000000009 */
[----:B------:R-:W-:-:S05]  /*1d40*/  FFMA R22, R123, R2, R22 ;  /* 0x000000027b167223 */ /* 0x000fca0000000016 */
[----:B------:R-:W-:-:S05]  /*1d50*/  F2FP.SATFINITE.E4M3.F32.PACK_AB_MERGE_C R23, RZ, R22, RZ ;  /* 0x00000016ff17723e */ /* 0x000fca00048070ff */
[----:B------:R1:W-:Y:S04]  /*1d60*/  @!P2 STG.E.U8 desc[UR12][R20.64+0x1], R23 ;  /* 0x000001171400a986 */ /* 0x0003e8000c10110c */
[----:B------:R-:W2:Y:S01]  /*1d70*/  @!P3 LDG.E.U8 R9, desc[UR12][R14.64+0x8] ;  /* 0x0000080c0e09b981 */ /* 0x000ea2000c1e1100 */
[----:B------:R-:W-:Y:S02]  /*1d80*/  ISETP.LT.OR P4, PT, R3, 0xa, !P1 ;  /* 0x0000000a0300780c */ /* 0x000fe40004f81670 */
[----:B0-----:R-:W-:-:S05]  /*1d90*/  @!P3 IADD3 R18, P2, R158, R18, RZ ;  /* 0x000000129e12b210 */ /* 0x001fca0007f5e0ff */
[----:B------:R-:W-:-:S06]  /*1da0*/  @!P3 IMAD.X R19, R161, 0x1, R19, P2 ;  /* 0x00000001a113b824 */ /* 0x000fcc00010e0613 */
[----:B-1----:R-:W0:Y:S01]  /*1db0*/  @!P4 LDC.64 R20, c[0x0][0x650] ;  /* 0x00019400ff14cb82 */ /* 0x002e220000000a00 */
        /* <DEDUP_REMOVED lines=23> */
[----:B0-----:R-:W-:-:S04]  /*1f30*/  @!P2 IADD3 R18, P4, P5, R158, R18, R5 ;  /* 0x000000129e12a210 */ /* 0x001fc80007d9e005 */
[----:B------:R-:W-:-:S07]  /*1f40*/  @!P2 IADD3.X R19, R161, R19, R6, P4, P5 ;  /* 0x00000013a113a210 */ /* 0x000fce00027ea406 */
        /* <DEDUP_REMOVED lines=312> */
[----:B------:R-:W0:Y:S01]  /*32d0*/  @!P1 LDC.64 R120, c[0x0][0x650] ;  /* 0x00019400ff789b82 */ /* 0x000e220000000a00 */
[----:B--2---:R-:W-:-:S04]  /*32e0*/  LOP3.LUT R9, R9, 0xff, RZ, 0xc0, !PT ;  /* 0x000000ff09097812 */ /* 0x004fc800078ec0ff */
[----:B------:R-:W-:-:S05]  /*32f0*/  F2FP.F16.E4M3.UNPACK_B R9, R9 ;  /* 0x00000009ff09723e */ /* 0x000fca00020006ff */
[----:B------:R-:W-:-:S05]  /*3300*/  HADD2.F32 R9, -RZ, R9.H0_H0 ;  /* 0x20000009ff097230 */ /* 0x000fca0000004100 */
[----:B------:R-:W-:-:S04]  /*3310*/  FMUL R9, R9, R0 ;  /* 0x0000000009097220 */ /* 0x000fc80000400000 */
[----:B------:R-:W-:-:S05]  /*3320*/  FFMA R9, R150, R2, R9 ;  /* 0x0000000296097223 */ /* 0x000fca0000000009 */
[----:B-1----:R-:W-:Y:S02]  /*3330*/  F2FP.SATFINITE.E4M3.F32.PACK_AB_MERGE_C R23, RZ, R9, RZ ;  /* 0x00000009ff17723e */ /* 0x002fe400048070ff */
[----:B------:R-:W-:-:S03]  /*3340*/  PRMT R9, RZ, 0x7610, R9 ;  /* 0x00007610ff097816 */ /* 0x000fc60000000009 */
[----:B------:R0:W-:Y:S04]  /*3350*/  @!P2 STG.E.U8 desc[UR12][R18.64+0x38], R23 ;  /* 0x000038171200a986 */ /* 0x0001e8000c10110c */
[----:B------:R1:W2:Y:S01]  /*3360*/  @!P1 LDG.E.U8 R9, desc[UR12][R16.64+0x39] ;  /* 0x0000390c10099981 */ /* 0x0002a2000c1e1100 */
[----:B------:R-:W-:-:S05]  /*3370*/  IADD3 R21, P0, R12, 0x40, RZ ;  /* 0x000000400c157810 */ /* 0x000fca0007f1e0ff */
[----:B------:R-:W-:Y:S01]  /*3380*/  IMAD.X R22, RZ, RZ, R13, P0 ;  /* 0x000000ffff167224 */ /* 0x000fe200000e060d */
[----:B------:R-:W-:Y:S01]  /*3390*/  ISETP.GE.AND P0, PT, R4, 0x41, PT ;  /* 0x000000410400780c */ /* 0x000fe20003f06270 */
[----:B------:R-:W-:Y:S01]  /*33a0*/  IMAD.WIDE.U32 R14, R21, UR4, R10 ;  /* 0x00000004150e7c25 */ /* 0x000fe2000f8e000a */
[----:B0-----:R-:W-:Y:S02]  /*33b0*/  @!P1 IADD3 R18, P4, P5, R158, R120, R5 ;  /* 0x000000789e129210 */ /* 0x001fe40007d9e005 */
[----:B------:R-:W-:Y:S01]  /*33c0*/  ISETP.LT.OR P3, PT, R3, 0x1, !P0 ;  /* 0x000000010300780c */ /* 0x000fe20004761670 */
[----:B------:R-:W-:Y:S01]  /*33d0*/  IMAD R22, R22, UR4, RZ ;  /* 0x0000000416167c24 */ /* 0x000fe2000f8e02ff */
[----:B------:R-:W-:Y:S02]  /*33e0*/  IADD3 R14, P2, R14, UR6, RZ ;  /* 0x000000060e0e7c10 */ /* 0x000fe4000ff5e0ff */
[----:B------:R-:W-:Y:S01]  /*33f0*/  @!P1 IADD3.X R19, R161, R121, R6, P4, P5 ;  /* 0x00000079a1139210 */ /* 0x000fe200027ea406 */
[----:B------:R-:W-:-:S05]  /*3400*/  IMAD R21, R21, UR5, R22 ;  /* 0x0000000515157c24 */ /* 0x000fca000f8e0216 */
[----:B------:R-:W-:-:S03]  /*3410*/  IADD3.X R15, R15, UR7, R21, P2, !PT ;  /* 0x000000070f0f7c10 */ /* 0x000fc600097fe415 */
        /* <DEDUP_REMOVED lines=29> */
[----:B-1----:R-:W-:Y:S02]  /*35f0*/  IADD3 R16, P4, R18, UR6, RZ ;  /* 0x0000000612107c10 */ /* 0x002fe4000ff9e0ff */
[----:B--2---:R-:W-:-:S04]  /*3600*/  LOP3.LUT R9, R9, 0xff, RZ, 0xc0, !PT ;  /* 0x000000ff09097812 */ /* 0x004fc800078ec0ff */
[----:B------:R-:W-:-:S05]  /*3610*/  F2FP.F16.E4M3.UNPACK_B R9, R9 ;  /* 0x00000009ff09723e */ /* 0x000fca00020006ff */
[----:B------:R-:W-:-:S05]  /*3620*/  HADD2.F32 R9, -RZ, R9.H0_H0 ;  /* 0x20000009ff097230 */ /* 0x000fca0000004100 */
[----:B------:R-:W-:Y:S01]  /*3630*/  FMUL R20, R9, R0 ;  /* 0x0000000009147220 */ /* 0x000fe20000400000 */
[----:B------:R-:W-:Y:S02]  /*3640*/  IMAD R9, R21, UR5, R22 ;  /* 0x0000000515097c24 */ /* 0x000fe4000f8e0216 */
[----:B------:R-:W1:Y:S01]  /*3650*/  @!P3 LDC.64 R22, c[0x0][0x650] ;  /* 0x00019400ff16bb82 */ /* 0x000e620000000a00 */
[----:B------:R-:W-:Y:S01]  /*3660*/  FFMA R89, R89, R2, R20 ;  /* 0x0000000259597223 */ /* 0x000fe20000000014 */
[----:B0-----:R-:W-:Y:S02]  /*3670*/  @!P2 IADD3 R20, P5, P6, R158, R120, R8 ;  /* 0x000000789e14a210 */ /* 0x001fe40007ebe008 */
[----:B------:R-:W-:Y:S02]  /*3680*/  IADD3.X R17, R19, UR7, R9, P4, !PT ;  /* 0x0000000713117c10 */ /* 0x000fe4000a7fe409 */
[----:B------:R-:W-:Y:S02]  /*3690*/  @!P2 IADD3.X R21, R161, R121, R7, P5, P6 ;  /* 0x00000079a115a210 */ /* 0x000fe40002fec407 */
[----:B------:R-:W-:-:S02]  /*36a0*/  F2FP.SATFINITE.E4M3.F32.PACK_AB_MERGE_C R89, RZ, R89, RZ ;  /* 0x00000059ff59723e */ /* 0x000fc400048070ff */
[----:B------:R-:W-:-:S03]  /*36b0*/  PRMT R9, RZ, 0x7610, R9 ;  /* 0x00007610ff097816 */ /* 0x000fc60000000009 */
[----:B------:R0:W-:Y:S04]  /*36c0*/  @!P2 STG.E.U8 desc[UR12][R20.64+0x1], R89 ;  /* 0x000001591400a986 */ /* 0x0001e8000c10110c */
[----:B------:R-:W2:Y:S01]  /*36d0*/  @!P3 LDG.E.U8 R9, desc[UR12][R16.64] ;  /* 0x0000000c1009b981 */ /* 0x000ea2000c1e1100 */
[----:B------:R-:W-:Y:S02]  /*36e0*/  @!P3 IADD3 R19, P4, P5, R8, R158, R5 ;  /* 0x0000009e0813b210 */ /* 0x000fe40007d9e005 */
[----:B------:R-:W-:Y:S02]  /*36f0*/  ISETP.LT.OR P2, PT, R3, 0x2, !P1 ;  /* 0x000000020300780c */ /* 0x000fe40004f41670 */
[----:B-1----:R-:W-:Y:S02]  /*3700*/  @!P3 IADD3 R18, P6, R19, R22, RZ ;  /* 0x000000161312b210 */ /* 0x002fe40007fde0ff */
[----:B0-----:R-:W-:-:S05]  /*3710*/  @!P3 IADD3.X R20, R7, R161, R6, P4, P5 ;  /* 0x000000a10714b210 */ /* 0x001fca00027ea406 */
[----:B------:R-:W-:-:S04]  /*3720*/  @!P3 IMAD.X R19, R20, 0x1, R23, P6 ;  /* 0x000000011413b824 */ /* 0x000fc800030e0617 */
[----:B------:R-:W0:Y:S01]  /*3730*/  @!P2 LDC.64 R88, c[0x0][0x650] ;  /* 0x00019400ff58ab82 */ /* 0x000e220000000a00 */
        /* <DEDUP_REMOVED lines=9> */
[----:B------:R-:W-:Y:S02]  /*37d0*/  @!P2 IADD3 R21, P4, P5, R8, R158, R5 ;  /* 0x0000009e0815a210 */ /* 0x000fe40007d9e005 */
[----:B------:R-:W-:Y:S02]  /*37e0*/  ISETP.LT.OR P3, PT, R3, 0x9, !P0 ;  /* 0x000000090300780c */ /* 0x000fe40004761670 */
[----:B0-----:R-:W-:Y:S02]  /*37f0*/  @!P2 IADD3 R20, P6, R21, R88, RZ ;  /* 0x000000581514a210 */ /* 0x001fe40007fde0ff */
[----:B-1----:R-:W-:-:S05]  /*3800*/  @!P2 IADD3.X R18, R7, R161, R6, P4, P5 ;  /* 0x000000a10712a210 */ /* 0x002fca00027ea406 */
[----:B------:R-:W-:-:S04]  /*3810*/  @!P2 IMAD.X R21, R18, 0x1, R89, P6 ;  /* 0x000000011215a824 */ /* 0x000fc800030e0659 */
[----:B------:R-:W0:Y:S01]  /*3820*/  @!P3 LDC.64 R18, c[0x0][0x650] ;  /* 0x00019400ff12bb82 */ /* 0x000e220000000a00 */
        /* <DEDUP_REMOVED lines=29> */
[----:B------:R-:W-:Y:S01]  /*3a00*/  FMUL R22, R9, R0 ;  /* 0x0000000009167220 */ /* 0x000fe20000400000 */
[----:B------:R-:W-:-:S03]  /*3a10*/  PRMT R9, RZ, 0x7610, R9 ;  /* 0x00007610ff097816 */ /* 0x000fc60000000009 */
[----:B------:R-:W-:-:S05]  /*3a20*/  FFMA R22, R93, R2, R22 ;  /* 0x000000025d167223 */ /* 0x000fca0000000016 */
[----:B-1----:R-:W-:-:S05]  /*3a30*/  F2FP.SATFINITE.E4M3.F32.PACK_AB_MERGE_C R23, RZ, R22, RZ ;  /* 0x00000016ff17723e */ /* 0x002fca00048070ff */
        /* <DEDUP_REMOVED lines=327> */
[----:B------:R-:W-:Y:S02]  /*4eb0*/  @!P0 IADD3.X R21, R161, R21, R7, P3, P4 ;  /* 0x00000015a1158210 */ /* 0x000fe40001fe8407 */
[----:B--2---:R-:W-:-:S04]  /*4ec0*/  LOP3.LUT R9, R9, 0xff, RZ, 0xc0, !PT ;  /* 0x000000ff09097812 */ /* 0x004fc800078ec0ff */
[----:B------:R-:W-:-:S05]  /*4ed0*/  F2FP.F16.E4M3.UNPACK_B R9, R9 ;  /* 0x00000009ff09723e */ /* 0x000fca00020006ff */
[----:B------:R-:W-:-:S05]  /*4ee0*/  HADD2.F32 R9, -RZ, R9.H0_H0 ;  /* 0x20000009ff097230 */ /* 0x000fca0000004100 */
[----:B------:R-:W-:Y:S01]  /*4ef0*/  FMUL R22, R9, R0 ;  /* 0x0000000009167220 */ /* 0x000fe20000400000 */
[----:B------:R-:W-:-:S03]  /*4f00*/  PRMT R9, RZ, 0x7610, R9 ;  /* 0x00007610ff097816 */ /* 0x000fc60000000009 */
[----:B------:R-:W-:-:S05]  /*4f10*/  FFMA R22, R117, R2, R22 ;  /* 0x0000000275167223 */ /* 0x000fca0000000016 */
[----:B-1----:R-:W-:Y:S02]  /*4f20*/  F2FP.SATFINITE.E4M3.F32.PACK_AB_MERGE_C R19, RZ, R22, RZ ;  /* 0x00000016ff13723e */ /* 0x002fe400048070ff */
[----:B------:R-:W0:Y:S03]  /*4f30*/  @!P2 LDC.64 R22, c[0x0][0x650] ;  /* 0x00019400ff16ab82 */ /* 0x000e260000000a00 */
[----:B------:R1:W-:Y:S04]  /*4f40*/  @!P0 STG.E.U8 desc[UR12][R20.64+0x39], R19 ;  /* 0x0000391314008986 */ /* 0x0003e8000c10110c */
[----:B------:R-:W2:Y:S01]  /*4f50*/  @!P2 LDG.E.U8 R9, desc[UR12][R16.64+0x38] ;  /* 0x0000380c1009a981 */ /* 0x000ea2000c1e1100 */
[----:B------:R-:W-:-:S02]  /*4f60*/  @!P2 IADD3 R15, P0, P3, R8, R158, R5 ;  /* 0x0000009e080fa210 */ /* 0x000fc40007b1e005 */
[----:B------:R-:W-:Y:S02]  /*4f70*/  ISETP.LT.OR P1, PT, R3, 0x3a, !P1 ;  /* 0x0000003a0300780c */ /* 0x000fe40004f21670 */
[----:B------:R-:W-:-:S11]  /*4f80*/  @!P2 IADD3.X R18, R7, R161, R6, P0, P3 ;  /* 0x000000a10712a210 */ /* 0x000fd600007e6406 */
[----:B------:R-:W3:Y:S01]  /*4f90*/  @!P1 LDC.64 R88, c[0x0][0x650] ;  /* 0x00019400ff589b82 */ /* 0x000ee20000000a00 */
[----:B0-----:R-:W-:-:S05]  /*4fa0*/  @!P2 IADD3 R14, P4, R15, R22, RZ ;  /* 0x000000160f0ea210 */ /* 0x001fca0007f9e0ff */
[----:B------:R-:W-:Y:S01]  /*4fb0*/  @!P2 IMAD.X R15, R18, 0x1, R23, P4 ;  /* 0x00000001120fa824 */ /* 0x000fe200020e0617 */
        /* <DEDUP_REMOVED lines=9> */
[----:B------:R-:W-:Y:S02]  /*5050*/  IADD3 R19, P0, R12, 0x80, RZ ;  /* 0x000000800c137810 */ /* 0x000fe40007f1e0ff */
[----:B------:R-:W-:-:S03]  /*5060*/  @!P1 IADD3 R23, P2, P4, R8, R158, R5 ;  /* 0x0000009e08179210 */ /* 0x000fc60007c5e005 */
[----:B------:R-:W-:Y:S01]  /*5070*/  IMAD.X R20, RZ, RZ, R13, P0 ;  /* 0x000000ffff147224 */ /* 0x000fe200000e060d */
[----:B------:R-:W-:Y:S02]  /*5080*/  ISETP.GE.AND P0, PT, R4, 0x81, PT ;  /* 0x000000810400780c */ /* 0x000fe40003f06270 */
[----:B0-----:R-:W-:Y:S01]  /*5090*/  @!P1 IADD3.X R14, R7, R161, R6, P2, P4 ;  /* 0x000000a1070e9210 */ /* 0x001fe200017e8406 */
[----:B------:R-:W-:Y:S01]  /*50a0*/  IMAD R20, R20, UR4, RZ ;  /* 0x0000000414147c24 */ /* 0x000fe2000f8e02ff */
[----:B------:R-:W-:Y:S02]  /*50b0*/  ISETP.LT.OR P3, PT, R3, 0x1, !P0 ;  /* 0x000000010300780c */ /* 0x000fe40004761670 */
[----:B---3--:R-:W-:Y:S02]  /*50c0*/  @!P1 IADD3 R16, P5, R23, R88, RZ ;  /* 0x0000005817109210 */ /* 0x008fe40007fbe0ff */
[----:B------:R-:W-:-:S03]  /*50d0*/  PRMT R7, RZ, 0x7610, R7 ;  /* 0x00007610ff077816 */ /* 0x000fc60000000007 */
[----:B------:R-:W-:-:S06]  /*50e0*/  @!P1 IMAD.X R17, R14, 0x1, R89, P5 ;  /* 0x000000010e119824 */ /* 0x000fcc00028e0659 */
[----:B------:R-:W0:Y:S01]  /*50f0*/  @!P3 LDC.64 R22, c[0x0][0x650] ;  /* 0x00019400ff16bb82 */ /* 0x000e220000000a00 */
[----:B--2---:R-:W-:-:S04]  /*5100*/  LOP3.LUT R9, R9, 0xff, RZ, 0xc0, !PT ;  /* 0x000000ff09097812 */ /* 0x004fc800078ec0ff */
[----:B------:R-:W-:-:S05]  /*5110*/  F2FP.F16.E4M3.UNPACK_B R9, R9 ;  /* 0x00000009ff09723e */ /* 0x000fca00020006ff */
[----:B------:R-:W-:-:S05]  /*5120*/  HADD2.F32 R9, -RZ, R9.H0_H0 ;  /* 0x20000009ff097230 */ /* 0x000fca0000004100 */
[----:B------:R-:W-:Y:S01]  /*5130*/  FMUL R18, R9, R0 ;  /* 0x0000000009127220 */ /* 0x000fe20000400000 */
[----:B------:R-:W-:-:S04]  /*5140*/  IMAD.WIDE.U32 R8, R19, UR4, R10 ;  /* 0x0000000413087c25 */ /* 0x000fc8000f8e000a */
[----:B------:R-:W-:Y:S01]  /*5150*/  FFMA R18, R119, R2, R18 ;  /* 0x0000000277127223 */ /* 0x000fe20000000012 */
[----:B------:R-:W-:Y:S01]  /*5160*/  IMAD R19, R19, UR5, R20 ;  /* 0x0000000513137c24 */ /* 0x000fe2000f8e0214 */
[----:B------:R-:W-:-:S03]  /*5170*/  IADD3 R8, P2, R8, UR6, RZ ;  /* 0x0000000608087c10 */ /* 0x000fc6000ff5e0ff */
[----:B------:R-:W-:Y:S02]  /*5180*/  F2FP.SATFINITE.E4M3.F32.PACK_AB_MERGE_C R21, RZ, R18, RZ ;  /* 0x00000012ff15723e */ /* 0x000fe400048070ff */
[----:B------:R-:W-:-:S03]  /*5190*/  IADD3.X R9, R9, UR7, R19, P2, !PT ;  /* 0x0000000709097c10 */ /* 0x000fc600097fe413 */
[----:B------:R1:W-:Y:S04]  /*51a0*/  @!P1 STG.E.U8 desc[UR12][R16.64+0x39], R21 ;  /* 0x0000391510009986 */ /* 0x0003e8000c10110c */
[----:B------:R-:W2:Y:S01]  /*51b0*/  @!P3 LDG.E.U8 R7, desc[UR12][R8.64] ;  /* 0x0000000c0807b981 */ /* 0x000ea2000c1e1100 */
[----:B------:R-:W-:Y:S01]  /*51c0*/  IMAD.WIDE.U32 R14, R156, 0x80, RZ ;  /* 0x000000809c0e7825 */ /* 0x000fe200078e00ff */
[----:B------:R-:W-:-:S03]  /*51d0*/  ISETP.LT.OR P2, PT, R3, 0x2, !P0 ;  /* 0x000000020300780c */ /* 0x000fc60004741670 */
[----:B------:R-:W-:Y:S01]  /*51e0*/  IMAD.SHL.U32 R19, R157, 0x80, RZ ;  /* 0x000000809d137824 */ /* 0x000fe200078e00ff */
[----:B0-----:R-:W-:-:S03]  /*51f0*/  @!P3 IADD3 R14, P1, P4, R158, R22, R14 ;  /* 0x000000169e0eb210 */ /* 0x001fc60007c3e00e */
[----:B------:R-:W-:-:S05]  /*5200*/  IMAD.IADD R160, R15, 0x1, R19 ;  /* 0x000000010fa07824 */ /* 0x000fca00078e0213 */
[----:B------:R-:W-:Y:S01]  /*5210*/  @!P3 IADD3.X R15, R161, R23, R160, P1, P4 ;  /* 0x00000017a10fb210 */ /* 0x000fe20000fe84a0 */
        /* <DEDUP_REMOVED lines=9> */
[----:B------:R-:W3:Y:S01]  /*52b0*/  @!P2 LDG.E.U8 R7, desc[UR12][R8.64+0x1] ;  /* 0x0000010c0807a981 */ /* 0x000ee2000c1e1100 */
[----:B-1----:R-:W-:Y:S02]  /*52c0*/  IADD3 R17, P1, R12, 0x88, RZ ;  /* 0x000000880c117810 */ /* 0x002fe40007f3e0ff */
[----:B------:R-:W-:-:S03]  /*52d0*/  @!P2 LEA R21, P4, R156, R158, 0x7 ;  /* 0x0000009e9c15a211 */ /* 0x000fc600078838ff */
[----:B------:R-:W-:Y:S01]  /*52e0*/  IMAD.X R19, RZ, RZ, R13, P1 ;  /* 0x000000ffff137224 */ /* 0x000fe200008e060d */
[----:B------:R-:W-:Y:S01]  /*52f0*/  ISETP.GE.AND P1, PT, R4, 0x89, PT ;  /* 0x000000890400780c */ /* 0x000fe20003f26270 */
[----:B--2---:R-:W-:Y:S01]  /*5300*/  IMAD.WIDE.U32 R14, R17, UR4, R10 ;  /* 0x00000004110e7c25 */ /* 0x004fe2000f8e000a */
[----:B------:R-:W-:Y:S02]  /*5310*/  @!P2 LEA.HI.X R20, R156, R161, R157, 0x7, P4 ;  /* 0x000000a19c14a211 */ /* 0x000fe400020f3c9d */
[----:B------:R-:W-:Y:S01]  /*5320*/  ISETP.LT.OR P3, PT, R3, 0x1, !P1 ;  /* 0x000000010300780c */ /* 0x000fe20004f61670 */
[----:B------:R-:W-:Y:S01]  /*5330*/  IMAD R22, R19, UR4, RZ ;  /* 0x0000000413167c24 */ /* 0x000fe2000f8e02ff */
[----:B0-----:R-:W-:Y:S02]  /*5340*/  @!P2 IADD3 R16, P5, R21, R88, RZ ;  /* 0x000000581510a210 */ /* 0x001fe40007fbe0ff */
[----:B------:R-:W-:Y:S02]  /*5350*/  IADD3 R14, P4, R14, UR6, RZ ;  /* 0x000000060e0e7c10 */ /* 0x000fe4000ff9e0ff */
[----:B---3--:R-:W-:-:S04]  /*5360*/  LOP3.LUT R7, R7, 0xff, RZ, 0xc0, !PT ;  /* 0x000000ff07077812 */ /* 0x008fc800078ec0ff */
[----:B------:R-:W-:-:S05]  /*5370*/  F2FP.F16.E4M3.UNPACK_B R7, R7 ;  /* 0x00000007ff07723e */ /* 0x000fca00020006ff */
[----:B------:R-:W-:-:S05]  /*5380*/  HADD2.F32 R7, -RZ, R7.H0_H0 ;  /* 0x20000007ff077230 */ /* 0x000fca0000004100 */
[----:B------:R-:W-:Y:S01]  /*5390*/  FMUL R18, R7, R0 ;  /* 0x0000000007127220 */ /* 0x000fe20000400000 */
[----:B------:R-:W-:Y:S02]  /*53a0*/  IMAD R7, R17, UR5, R22 ;  /* 0x0000000511077c24 */ /* 0x000fe4000f8e0216 */
[----:B------:R-:W-:Y:S02]  /*53b0*/  @!P2 IMAD.X R17, R20, 0x1, R89, P5 ;  /* 0x000000011411a824 */ /* 0x000fe400028e0659 */
[----:B------:R-:W-:Y:S01]  /*53c0*/  FFMA R18, R57, R2, R18 ;  /* 0x0000000239127223 */ /* 0x000fe20000000012 */
[----:B------:R-:W0:Y:S01]  /*53d0*/  @!P3 LDC.64 R22, c[0x0][0x650] ;  /* 0x00019400ff16bb82 */ /* 0x000e220000000a00 */
[--C-:B------:R-:W-:Y:S02]  /*53e0*/  IADD3.X R15, R15, UR7, R7.reuse, P4, !PT ;  /* 0x000000070f0f7c10 */ /* 0x100fe4000a7fe407 */
[----:B------:R-:W-:Y:S02]  /*53f0*/  PRMT R7, RZ, 0x7610, R7 ;  /* 0x00007610ff077816 */ /* 0x000fe40000000007 */
[----:B------:R-:W-:-:S05]  /*5400*/  F2FP.SATFINITE.E4M3.F32.PACK_AB_MERGE_C R21, RZ, R18, RZ ;  /* 0x00000012ff15723e */ /* 0x000fca00048070ff */
[----:B------:R1:W-:Y:S04]  /*5410*/  @!P2 STG.E.U8 desc[UR12][R16.64+0x1], R21 ;  /* 0x000001151000a986 */ /* 0x0003e8000c10110c */
[----:B------:R-:W2:Y:S01]  /*5420*/  @!P3 LDG.E.U8 R7, desc[UR12][R14.64] ;  /* 0x0000000c0e07b981 */ /* 0x000ea2000c1e1100 */
[----:B------:R-:W-:-:S04]  /*5430*/  @!P3 IADD3 R19, P2, R5, R158, RZ ;  /* 0x0000009e0513b210 */ /* 0x000fc80007f5e0ff */
[----:B------:R-:W-:Y:S01]  /*5440*/  @!P3 LEA R19, P4, R156, R19, 0x7 ;  /* 0x000000139c13b211 */ /* 0x000fe200078838ff */
[----:B------:R-:W-:Y:S01]  /*5450*/  @!P3 IMAD.X R20, R6, 0x1, R161, P2 ;  /* 0x000000010614b824 */ /* 0x000fe200010e06a1 */
[----:B------:R-:W-:Y:S02]  /*5460*/  ISETP.LT.OR P2, PT, R3, 0x2, !P1 ;  /* 0x000000020300780c */ /* 0x000fe40004f41670 */
[----:B0-----:R-:W-:Y:S02]  /*5470*/  @!P3 IADD3 R18, P5, R19, R22, RZ ;  /* 0x000000161312b210 */ /* 0x001fe40007fbe0ff */
[----:B-1----:R-:W-:-:S05]  /*5480*/  @!P3 LEA.HI.X R16, R156, R20, R157, 0x7, P4 ;  /* 0x000000149c10b211 */ /* 0x002fca00020f3c9d */
        /* <DEDUP_REMOVED lines=11> */
[----:B------:R-:W-:-:S04]  /*5540*/  @!P2 IADD3 R17, P3, R5, R158, RZ ;  /* 0x0000009e0511a210 */ /* 0x000fc80007f7e0ff */
[----:B------:R-:W-:-:S04]  /*5550*/  @!P2 LEA R17, P4, R156, R17, 0x7 ;  /* 0x000000119c11a211 */ /* 0x000fc800078838ff */
[----:B0-----:R-:W-:Y:S02]  /*5560*/  @!P2 IADD3 R16, P5, R17, R22, RZ ;  /* 0x000000161110a210 */ /* 0x001fe40007fbe0ff */
[----:B--2---:R-:W-:-:S04]  /*5570*/  LOP3.LUT R7, R7, 0xff, RZ, 0xc0, !PT ;  /* 0x000000ff07077812 */ /* 0x004fc800078ec0ff */
[----:B------:R-:W-:-:S05]  /*5580*/  F2FP.F16.E4M3.UNPACK_B R7, R7 ;  /* 0x00000007ff07723e */ /* 0x000fca00020006ff */
[----:B------:R-:W-:-:S05]  /*5590*/  HADD2.F32 R7, -RZ, R7.H0_H0 ;  /* 0x20000007ff077230 */ /* 0x000fca0000004100 */
[----:B------:R-:W-:Y:S01]  /*55a0*/  FMUL R20, R7, R0 ;  /* 0x0000000007147220 */ /* 0x000fe20000400000 */
[----:B------:R-:W-:Y:S01]  /*55b0*/  @!P2 IMAD.X R7, R6, 0x1, R161, P3 ;  /* 0x000000010607a824 */ /* 0x000fe200018e06a1 */
[----:B------:R-:W-:Y:S02]  /*55c0*/  ISETP.LT.OR P3, PT, R3, 0x9, !P0 ;  /* 0x000000090300780c */ /* 0x000fe40004761670 */
[----:B------:R-:W-:Y:S02]  /*55d0*/  FFMA R20, R59, R2, R20 ;  /* 0x000000023b147223 */ /* 0x000fe40000000014 */
[----:B-1----:R-:W-:Y:S02]  /*55e0*/  @!P2 LEA.HI.X R18, R156, R7, R157, 0x7, P4 ;  /* 0x000000079c12a211 */ /* 0x002fe400020f3c9d */
[----:B------:R-:W-:Y:S02]  /*55f0*/  PRMT R7, RZ, 0x7610, R7 ;  /* 0x00007610ff077816 */ /* 0x000fe40000000007 */
[----:B------:R-:W-:Y:S01]  /*5600*/  F2FP.SATFINITE.E4M3.F32.PACK_AB_MERGE_C R21, RZ, R20, RZ ;  /* 0x00000014ff15723e */ /* 0x000fe200048070ff */
[----:B------:R-:W-:-:S04]  /*5610*/  @!P2 IMAD.X R17, R18, 0x1, R23, P5 ;  /* 0x000000011211a824 */ /* 0x000fc800028e0617 */
[----:B------:R-:W0:Y:S01]  /*5620*/  @!P3 LDC.64 R22, c[0x0][0x650] ;  /* 0x00019400ff16bb82 */ /* 0x000e220000000a00 */
[----:B------:R1:W-:Y:S04]  /*5630*/  @!P2 STG.E.U8 desc[UR12][R16.64+0x1], R21 ;  /* 0x000001151000a986 */ /* 0x0003e8000c10110c */
[----:B------:R-:W2:Y:S01]  /*5640*/  @!P3 LDG.E.U8 R7, desc[UR12][R8.64+0x8] ;  /* 0x0000080c0807b981 */ /* 0x000ea2000c1e1100 */
[C---:B------:R-:W-:Y:S02]  /*5650*/  @!P3 LEA R19, P4, R156.reuse, R158, 0x7 ;  /* 0x0000009e9c13b211 */ /* 0x040fe400078838ff */
[----:B------:R-:W-:Y:S02]  /*5660*/  ISETP.LT.OR P2, PT, R3, 0xa, !P0 ;  /* 0x0000000a0300780c */ /* 0x000fe40004741670 */
[----:B-1----:R-:W-:-:S02]  /*5670*/  @!P3 LEA.HI.X R16, R156, R161, R157, 0x7, P4 ;  /* 0x000000a19c10b211 */ /* 0x002fc400020f3c9d */
[----:B0-----:R-:W-:-:S05]  /*5680*/  @!P3 IADD3 R18, P5, R19, R22, RZ ;  /* 0x000000161312b210 */ /* 0x001fca0007fbe0ff */
        /* <DEDUP_REMOVED lines=11> */
[C---:B------:R-:W-:Y:S02]  /*5740*/  @!P2 LEA R17, P4, R156.reuse, R158, 0x7 ;  /* 0x0000009e9c11a211 */ /* 0x040fe400078838ff */
        /* <DEDUP_REMOVED lines=398> */
[----:B------:R-:W-:Y:S02]  /*7030*/  @!P2 IADD3 R9, P0, R5, R158, RZ ;  /* 0x0000009e0509a210 */ /* 0x000fe40007f1e0ff */
[----:B------:R-:W-:Y:S02]  /*7040*/  ISETP.LT.OR P1, PT, R3, 0x3a, !P1 ;  /* 0x0000003a0300780c */ /* 0x000fe40004f21670 */
[----:B------:R-:W-:Y:S01]  /*7050*/  @!P2 LEA R21, P3, R156, R9, 0x7 ;  /* 0x000000099c15a211 */ /* 0x000fe200078638ff */
[----:B------:R-:W-:-:S03]  /*7060*/  @!P2 IMAD.X R9, R6, 0x1, R161, P0 ;  /* 0x000000010609a824 */ /* 0x000fc600000e06a1 */
[----:B0-----:R-:W-:Y:S02]  /*7070*/  @!P2 IADD3 R8, P0, R21, R22, RZ ;  /* 0x000000161508a210 */ /* 0x001fe40007f1e0ff */
[----:B-1----:R-:W-:-:S05]  /*7080*/  @!P2 LEA.HI.X R16, R156, R9, R157, 0x7, P3 ;  /* 0x000000099c10a211 */ /* 0x002fca00018f3c9d */
[----:B------:R-:W-:Y:S01]  /*7090*/  @!P2 IMAD.X R9, R16, 0x1, R23, P0 ;  /* 0x000000011009a824 */ /* 0x000fe200000e0617 */
        /* <DEDUP_REMOVED lines=9> */
[----:B------:R2:W3:Y:S01]  /*7130*/  @!P1 LDG.E.U8 R7, desc[UR12][R14.64+0x39] ;  /* 0x0000390c0e079981 */ /* 0x0004e2000c1e1100 */
[----:B------:R-:W-:-:S04]  /*7140*/  @!P1 IADD3 R19, P2, R5, R158, RZ ;  /* 0x0000009e05139210 */ /* 0x000fc80007f5e0ff */
[----:B------:R-:W-:Y:S01]  /*7150*/  @!P1 LEA R19, P4, R156, R19, 0x7 ;  /* 0x000000139c139211 */ /* 0x000fe200078838ff */
[----:B--2---:R-:W-:-:S05]  /*7160*/  @!P1 IMAD.X R15, R6, 0x1, R161, P2 ;  /* 0x00000001060f9824 */ /* 0x004fca00010e06a1 */
[----:B------:R-:W-:Y:S02]  /*7170*/  @!P1 LEA.HI.X R18, R156, R15, R157, 0x7, P4 ;  /* 0x0000000f9c129211 */ /* 0x000fe400020f3c9d */
[----:B---3--:R-:W-:-:S04]  /*7180*/  LOP3.LUT R7, R7, 0xff, RZ, 0xc0, !PT ;  /* 0x000000ff07077812 */ /* 0x008fc800078ec0ff */
[----:B------:R-:W-:-:S05]  /*7190*/  F2FP.F16.E4M3.UNPACK_B R7, R7 ;  /* 0x00000007ff07723e */ /* 0x000fca00020006ff */
[----:B------:R-:W-:-:S05]  /*71a0*/  HADD2.F32 R7, -RZ, R7.H0_H0 ;  /* 0x20000007ff077230 */ /* 0x000fca0000004100 */
[----:B------:R-:W-:Y:S01]  /*71b0*/  FMUL R16, R7, R0 ;  /* 0x0000000007107220 */ /* 0x000fe20000400000 */
[----:B------:R-:W-:-:S03]  /*71c0*/  IADD3 R7, P0, R12, 0xc0, RZ ;  /* 0x000000c00c077810 */ /* 0x000fc60007f1e0ff */
[----:B------:R-:W-:Y:S02]  /*71d0*/  FFMA R87, R87, R2, R16 ;  /* 0x0000000257577223 */ /* 0x000fe40000000010 */
[----:B------:R-:W-:Y:S01]  /*71e0*/  IMAD.X R16, RZ, RZ, R13, P0 ;  /* 0x000000ffff107224 */ /* 0x000fe200000e060d */
[----:B------:R-:W-:Y:S01]  /*71f0*/  ISETP.GE.AND P0, PT, R4, 0xc1, PT ;  /* 0x000000c10400780c */ /* 0x000fe20003f06270 */
[----:B-1----:R-:W-:Y:S01]  /*7200*/  IMAD.WIDE.U32 R8, R7, UR4, R10 ;  /* 0x0000000407087c25 */ /* 0x002fe2000f8e000a */
[----:B------:R-:W-:Y:S02]  /*7210*/  F2FP.SATFINITE.E4M3.F32.PACK_AB_MERGE_C R87, RZ, R87, RZ ;  /* 0x00000057ff57723e */ /* 0x000fe400048070ff */
[----:B------:R-:W-:Y:S01]  /*7220*/  ISETP.LT.OR P3, PT, R3, 0x1, !P0 ;  /* 0x000000010300780c */ /* 0x000fe20004761670 */
[----:B------:R-:W-:Y:S01]  /*7230*/  IMAD R14, R16, UR4, RZ ;  /* 0x00000004100e7c24 */ /* 0x000fe2000f8e02ff */
[----:B0-----:R-:W-:Y:S02]  /*7240*/  @!P1 IADD3 R16, P5, R19, R20, RZ ;  /* 0x0000001413109210 */ /* 0x001fe40007fbe0ff */
[----:B------:R-:W-:Y:S01]  /*7250*/  IADD3 R8, P2, R8, UR6, RZ ;  /* 0x0000000608087c10 */ /* 0x000fe2000ff5e0ff */
[----:B------:R-:W-:-:S02]  /*7260*/  IMAD R7, R7, UR5, R14 ;  /* 0x0000000507077c24 */ /* 0x000fc4000f8e020e */
[----:B------:R-:W-:-:S03]  /*7270*/  @!P1 IMAD.X R17, R18, 0x1, R21, P5 ;  /* 0x0000000112119824 */ /* 0x000fc600028e0615 */
[--C-:B------:R-:W-:Y:S02]  /*7280*/  IADD3.X R9, R9, UR7, R7.reuse, P2, !PT ;  /* 0x0000000709097c10 */ /* 0x100fe400097fe407 */
[----:B------:R-:W-:Y:S01]  /*7290*/  PRMT R7, RZ, 0x7610, R7 ;  /* 0x00007610ff077816 */ /* 0x000fe20000000007 */
[----:B------:R0:W-:Y:S01]  /*72a0*/  @!P1 STG.E.U8 desc[UR12][R16.64+0x39], R87 ;  /* 0x0000395710009986 */ /* 0x0001e2000c10110c */
[----:B------:R-:W1:Y:S04]  /*72b0*/  @!P3 LDC.64 R18, c[0x0][0x650] ;  /* 0x00019400ff12bb82 */ /* 0x000e680000000a00 */
[----:B------:R-:W2:Y:S01]  /*72c0*/  @!P3 LDG.E.U8 R7, desc[UR12][R8.64] ;  /* 0x0000000c0807b981 */ /* 0x000ea2000c1e1100 */
[----:B------:R-:W-:Y:S01]  /*72d0*/  @!P3 IMAD.MOV.U32 R160, RZ, RZ, R158 ;  /* 0x000000ffffa0b224 */ /* 0x000fe200078e009e */
[----:B------:R-:W-:-:S03]  /*72e0*/  ISETP.LT.OR P2, PT, R3, 0x2, !P0 ;  /* 0x000000020300780c */ /* 0x000fc60004741670 */
[----:B------:R-:W-:-:S04]  /*72f0*/  @!P3 IMAD.WIDE.U32 R14, R156, 0xc0, R160 ;  /* 0x000000c09c0eb825 */ /* 0x000fc800078e00a0 */
[----:B0-----:R-:W-:-:S06]  /*7300*/  @!P3 IMAD R16, R157, 0xc0, RZ ;  /* 0x000000c09d10b824 */ /* 0x001fcc00078e02ff */
[----:B------:R-:W0:Y:S01]  /*7310*/  @!P2 LDC.64 R20, c[0x0][0x650] ;  /* 0x00019400ff14ab82 */ /* 0x000e220000000a00 */
[----:B-1----:R-:W-:-:S04]  /*7320*/  @!P3 IADD3 R14, P1, R14, R18, RZ ;  /* 0x000000120e0eb210 */ /* 0x002fc80007f3e0ff */
[----:B------:R-:W-:Y:S02]  /*7330*/  @!P3 IADD3.X R15, R19, R15, R16, P1, !PT ;  /* 0x0000000f130fb210 */ /* 0x000fe40000ffe410 */
        /* <DEDUP_REMOVED lines=9> */
[----:B------:R-:W-:Y:S02]  /*73d0*/  IADD3 R17, P3, R12, 0xc8, RZ ;  /* 0x000000c80c117810 */ /* 0x000fe40007f7e0ff */
[----:B------:R-:W-:-:S03]  /*73e0*/  ISETP.GE.AND P1, PT, R4, 0xc9, PT ;  /* 0x000000c90400780c */ /* 0x000fc60003f26270 */
[----:B------:R-:W-:Y:S01]  /*73f0*/  IMAD.X R4, RZ, RZ, R13, P3 ;  /* 0x000000ffff047224 */ /* 0x000fe200018e060d */
[----:B------:R-:W-:Y:S01]  /*7400*/  ISETP.LT.OR P3, PT, R3, 0x1, !P1 ;  /* 0x000000010300780c */ /* 0x000fe20004f61670 */
[----:B------:R-:W-:Y:S02]  /*7410*/  @!P2 IMAD.MOV.U32 R13, RZ, RZ, R161 ;  /* 0x000000ffff0da224 */ /* 0x000fe400078e00a1 */
[----:B------:R-:W-:-:S04]  /*7420*/  IMAD.WIDE.U32 R10, R17, UR4, R10 ;  /* 0x00000004110a7c25 */ /* 0x000fc8000f8e000a */
[----:B------:R-:W-:Y:S01]  /*7430*/  IMAD R4, R4, UR4, RZ ;  /* 0x0000000404047c24 */ /* 0x000fe2000f8e02ff */
[----:B------:R-:W-:-:S03]  /*7440*/  IADD3 R10, P4, R10, UR6, RZ ;  /* 0x000000060a0a7c10 */ /* 0x000fc6000ff9e0ff */
[--C-:B------:R-:W-:Y:S01]  /*7450*/  IMAD R17, R17, UR5, R4.reuse ;  /* 0x0000000511117c24 */ /* 0x100fe2000f8e0204 */
[----:B------:R-:W-:-:S04]  /*7460*/  PRMT R4, RZ, 0x7610, R4 ;  /* 0x00007610ff047816 */ /* 0x000fc80000000004 */
[----:B------:R-:W-:Y:S02]  /*7470*/  IADD3.X R11, R11, UR7, R17, P4, !PT ;  /* 0x000000070b0b7c10 */ /* 0x000fe4000a7fe411 */
[----:B------:R-:W1:Y:S01]  /*7480*/  @!P3 LDC.64 R16, c[0x0][0x650] ;  /* 0x00019400ff10bb82 */ /* 0x000e620000000a00 */
[----:B--2---:R-:W-:-:S04]  /*7490*/  LOP3.LUT R7, R7, 0xff, RZ, 0xc0, !PT ;  /* 0x000000ff07077812 */ /* 0x004fc800078ec0ff */
[----:B------:R-:W-:-:S05]  /*74a0*/  F2FP.F16.E4M3.UNPACK_B R7, R7 ;  /* 0x00000007ff07723e */ /* 0x000fca00020006ff */
[----:B------:R-:W-:-:S05]  /*74b0*/  HADD2.F32 R7, -RZ, R7.H0_H0 ;  /* 0x20000007ff077230 */ /* 0x000fca0000004100 */
[----:B------:R-:W-:Y:S01]  /*74c0*/  FMUL R12, R7, R0 ;  /* 0x00000000070c7220 */ /* 0x000fe20000400000 */
[----:B------:R-:W-:-:S03]  /*74d0*/  @!P2 IMAD R7, R157, 0xc0, RZ ;  /* 0x000000c09d07a824 */ /* 0x000fc600078e02ff */
[----:B------:R-:W-:Y:S01]  /*74e0*/  FFMA R25, R25, R2, R12 ;  /* 0x0000000219197223 */ /* 0x000fe2000000000c */
[----:B------:R-:W-:-:S04]  /*74f0*/  @!P2 IMAD.MOV.U32 R12, RZ, RZ, R158 ;  /* 0x000000ffff0ca224 */ /* 0x000fc800078e009e */
[----:B------:R-:W-:Y:S01]  /*7500*/  @!P2 IMAD.WIDE.U32 R12, R156, 0xc0, R12 ;  /* 0x000000c09c0ca825 */ /* 0x000fe200078e000c */
[----:B------:R-:W-:Y:S02]  /*7510*/  F2FP.SATFINITE.E4M3.F32.PACK_AB_MERGE_C R25, RZ, R25, RZ ;  /* 0x00000019ff19723e */ /* 0x000fe400048070ff */
[----:B0-----:R-:W-:-:S04]  /*7520*/  @!P2 IADD3 R14, P5, R12, R20, RZ ;  /* 0x000000140c0ea210 */ /* 0x001fc80007fbe0ff */
[----:B------:R-:W-:-:S05]  /*7530*/  @!P2 IADD3.X R15, R21, R13, R7, P5, !PT ;  /* 0x0000000d150fa210 */ /* 0x000fca0002ffe407 */
[----:B------:R0:W-:Y:S04]  /*7540*/  @!P2 STG.E.U8 desc[UR12][R14.64+0x1], R25 ;  /* 0x000001190e00a986 */ /* 0x0001e8000c10110c */
[----:B------:R-:W2:Y:S01]  /*7550*/  @!P3 LDG.E.U8 R4, desc[UR12][R10.64] ;  /* 0x0000000c0a04b981 */ /* 0x000ea2000c1e1100 */
[----:B------:R-:W-:-:S05]  /*7560*/  @!P3 IADD3 R12, P2, R5, R158, RZ ;  /* 0x0000009e050cb210 */ /* 0x000fca0007f5e0ff */
[----:B------:R-:W-:Y:S01]  /*7570*/  @!P3 IMAD.X R13, R6, 0x1, R161, P2 ;  /* 0x00000001060db824 */ /* 0x000fe200010e06a1 */
[----:B------:R-:W-:Y:S01]  /*7580*/  ISETP.LT.OR P2, PT, R3, 0x2, !P1 ;  /* 0x000000020300780c */ /* 0x000fe20004f41670 */
[----:B------:R-:W-:-:S03]  /*7590*/  @!P3 IMAD.WIDE.U32 R12, R156, 0xc0, R12 ;  /* 0x000000c09c0cb825 */ /* 0x000fc600078e000c */
[----:B-1----:R-:W-:-:S09]  /*75a0*/  @!P3 IADD3 R12, P4, R12, R16, RZ ;  /* 0x000000100c0cb210 */ /* 0x002fd20007f9e0ff */
[----:B------:R-:W1:Y:S01]  /*75b0*/  @!P2 LDC.64 R18, c[0x0][0x650] ;  /* 0x00019400ff12ab82 */ /* 0x000e620000000a00 */
[----:B--2---:R-:W-:-:S04]  /*75c0*/  LOP3.LUT R4, R4, 0xff, RZ, 0xc0, !PT ;  /* 0x000000ff04047812 */ /* 0x004fc800078ec0ff */
[----:B------:R-:W-:-:S05]  /*75d0*/  F2FP.F16.E4M3.UNPACK_B R4, R4 ;  /* 0x00000004ff04723e */ /* 0x000fca00020006ff */
[----:B------:R-:W-:Y:S02]  /*75e0*/  HADD2.F32 R7, -RZ, R4.H0_H0 ;  /* 0x20000004ff077230 */ /* 0x000fe40000004100 */
[----:B------:R-:W-:-:S03]  /*75f0*/  @!P3 IMAD R4, R157, 0xc0, RZ ;  /* 0x000000c09d04b824 */ /* 0x000fc600078e02ff */
[----:B------:R-:W-:Y:S02]  /*7600*/  FMUL R7, R7, R0 ;  /* 0x0000000007077220 */ /* 0x000fe40000400000 */
[----:B------:R-:W-:Y:S02]  /*7610*/  @!P3 IADD3.X R13, R17, R4, R13, P4, !PT ;  /* 0x00000004110db210 */ /* 0x000fe400027fe40d */
[----:B------:R-:W-:Y:S01]  /*7620*/  FFMA R7, R26, R2, R7 ;  /* 0x000000021a077223 */ /* 0x000fe20000000007 */
[----:B------:R-:W-:-:S04]  /*7630*/  PRMT R4, RZ, 0x7610, R4 ;  /* 0x00007610ff047816 */ /* 0x000fc80000000004 */
[----:B------:R-:W-:-:S05]  /*7640*/  F2FP.SATFINITE.E4M3.F32.PACK_AB_MERGE_C R17, RZ, R7, RZ ;  /* 0x00000007ff11723e */ /* 0x000fca00048070ff */
[----:B------:R1:W-:Y:S04]  /*7650*/  @!P3 STG.E.U8 desc[UR12][R12.64], R17 ;  /* 0x000000110c00b986 */ /* 0x0003e8000c10110c */
[----:B------:R-:W2:Y:S01]  /*7660*/  @!P2 LDG.E.U8 R4, desc[UR12][R10.64+0x1] ;  /* 0x0000010c0a04a981 */ /* 0x000ea2000c1e1100 */
[----:B0-----:R-:W-:-:S05]  /*7670*/  @!P2 IADD3 R14, P3, R5, R158, RZ ;  /* 0x0000009e050ea210 */ /* 0x001fca0007f7e0ff */
[----:B------:R-:W-:Y:S01]  /*7680*/  @!P2 IMAD.X R15, R6, 0x1, R161, P3 ;  /* 0x00000001060fa824 */ /* 0x000fe200018e06a1 */
[----:B------:R-:W-:Y:S01]  /*7690*/  ISETP.LT.OR P3, PT, R3, 0x9, !P0 ;  /* 0x000000090300780c */ /* 0x000fe20004761670 */
[----:B------:R-:W-:-:S03]  /*76a0*/  @!P2 IMAD.WIDE.U32 R14, R156, 0xc0, R14 ;  /* 0x000000c09c0ea825 */ /* 0x000fc600078e000e */
[----:B-1----:R-:W-:Y:S02]  /*76b0*/  @!P2 IADD3 R12, P4, R14, R18, RZ ;  /* 0x000000120e0ca210 */ /* 0x002fe40007f9e0ff */
[----:B--2---:R-:W-:-:S04]  /*76c0*/  LOP3.LUT R4, R4, 0xff, RZ, 0xc0, !PT ;  /* 0x000000ff04047812 */ /* 0x004fc800078ec0ff */
[----:B------:R-:W-:-:S05]  /*76d0*/  F2FP.F16.E4M3.UNPACK_B R4, R4 ;  /* 0x00000004ff04723e */ /* 0x000fca00020006ff */
[----:B------:R-:W-:-:S05]  /*76e0*/  HADD2.F32 R7, -RZ, R4.H0_H0 ;  /* 0x20000004ff077230 */ /* 0x000fca0000004100 */
[----:B------:R-:W-:Y:S01]  /*76f0*/  FMUL R4, R7, R0 ;  /* 0x0000000007047220 */ /* 0x000fe20000400000 */
[----:B------:R-:W-:-:S03]  /*7700*/  @!P2 IMAD R7, R157, 0xc0, RZ ;  /* 0x000000c09d07a824 */ /* 0x000fc600078e02ff */
[----:B------:R-:W-:Y:S02]  /*7710*/  FFMA R4, R27, R2, R4 ;  /* 0x000000021b047223 */ /* 0x000fe40000000004 */
[----:B------:R-:W-:Y:S02]  /*7720*/  @!P2 IADD3.X R13, R19, R7, R15, P4, !PT ;  /* 0x00000007130da210 */ /* 0x000fe400027fe40f */
[----:B------:R-:W0:Y:S01]  /*7730*/  @!P3 LDC.64 R18, c[0x0][0x650] ;  /* 0x00019400ff12bb82 */ /* 0x000e220000000a00 */
[----:B------:R-:W-:Y:S02]  /*7740*/  F2FP.SATFINITE.E4M3.F32.PACK_AB_MERGE_C R17, RZ, R4, RZ ;  /* 0x00000004ff11723e */ /* 0x000fe400048070ff */
[----:B------:R-:W-:-:S03]  /*7750*/  PRMT R4, RZ, 0x7610, R4 ;  /* 0x00007610ff047816 */ /* 0x000fc60000000004 */
[----:B------:R1:W-:Y:S04]  /*7760*/  @!P2 STG.E.U8 desc[UR12][R12.64+0x1], R17 ;  /* 0x000001110c00a986 */ /* 0x0003e8000c10110c */
[----:B------:R-:W2:Y:S01]  /*7770*/  @!P3 LDG.E.U8 R4, desc[UR12][R8.64+0x8] ;  /* 0x0000080c0804b981 */ /* 0x000ea2000c1e1100 */
[----:B------:R-:W-:Y:S01]  /*7780*/  ISETP.LT.OR P4, PT, R3, 0xa, !P0 ;  /* 0x0000000a0300780c */ /* 0x000fe20004781670 */
[----:B-1----:R-:W-:Y:S02]  /*7790*/  @!P3 IMAD.MOV.U32 R12, RZ, RZ, R158 ;  /* 0x000000ffff0cb224 */ /* 0x002fe400078e009e */
[----:B------:R-:W-:Y:S02]  /*77a0*/  @!P3 IMAD.MOV.U32 R13, RZ, RZ, R161 ;  /* 0x000000ffff0db224 */ /* 0x000fe400078e00a1 */
[----:B------:R-:W-:-:S03]  /*77b0*/  @!P3 IMAD.WIDE.U32 R14, R156, 0xc0, R12 ;  /* 0x000000c09c0eb825 */ /* 0x000fc600078e000c */
[----:B0-----:R-:W-:Y:S02]  /*77c0*/  @!P3 IADD3 R12, P2, R14, R18, RZ ;  /* 0x000000120e0cb210 */ /* 0x001fe40007f5e0ff */
[----:B--2---:R-:W-:-:S04]  /*77d0*/  LOP3.LUT R4, R4, 0xff, RZ, 0xc0, !PT ;  /* 0x000000ff04047812 */ /* 0x004fc800078ec0ff */
[----:B------:R-:W-:-:S05]  /*77e0*/  F2FP.F16.E4M3.UNPACK_B R4, R4 ;  /* 0x00000004ff04723e */ /* 0x000fca00020006ff */
[----:B------:R-:W-:Y:S02]  /*77f0*/  HADD2.F32 R7, -RZ, R4.H0_H0 ;  /* 0x20000004ff077230 */ /* 0x000fe40000004100 */
[----:B------:R-:W-:-:S03]  /*7800*/  @!P3 IMAD R4, R157, 0xc0, RZ ;  /* 0x000000c09d04b824 */ /* 0x000fc600078e02ff */
[----:B------:R-:W-:Y:S02]  /*7810*/  FMUL R7, R7, R0 ;  /* 0x0000000007077220 */ /* 0x000fe40000400000 */
[--C-:B------:R-:W-:Y:S02]  /*7820*/  @!P3 IADD3.X R13, R19, R15, R4.reuse, P2, !PT ;  /* 0x0000000f130db210 */ /* 0x100fe400017fe404 */
[----:B------:R-:W-:Y:S01]  /*7830*/  FFMA R7, R28, R2, R7 ;  /* 0x000000021c077223 */ /* 0x000fe20000000007 */
[----:B------:R-:W-:Y:S01]  /*7840*/  PRMT R4, RZ, 0x7610, R4 ;  /* 0x00007610ff047816 */ /* 0x000fe20000000004 */
[----:B------:R-:W0:Y:S03]  /*7850*/  @!P4 LDC.64 R18, c[0x0][0x650] ;  /* 0x00019400ff12cb82 */ /* 0x000e260000000a00 */
[----:B------:R-:W-:-:S05]  /*7860*/  F2FP.SATFINITE.E4M3.F32.PACK_AB_MERGE_C R17, RZ, R7, RZ ;  /* 0x00000007ff11723e */ /* 0x000fca00048070ff */
        /* <DEDUP_REMOVED lines=19> */
[----:B------:R-:W-:-:S05]  /*79a0*/  @!P2 IADD3 R14, P3, R5, R158, RZ ;  /* 0x0000009e050ea210 */ /* 0x000fca0007f7e0ff */
[----:B------:R-:W-:Y:S01]  /*79b0*/  @!P2 IMAD.X R15, R6, 0x1, R161, P3 ;  /* 0x00000001060fa824 */ /* 0x000fe200018e06a1 */
[----:B------:R-:W-:Y:S01]  /*79c0*/  ISETP.LT.OR P3, PT, R3, 0xa, !P1 ;  /* 0x0000000a0300780c */ /* 0x000fe20004f61670 */
[----:B------:R-:W-:-:S03]  /*79d0*/  @!P2 IMAD.WIDE.U32 R14, R156, 0xc0, R14 ;  /* 0x000000c09c0ea825 */ /* 0x000fc600078e000e */
[----:B0-----:R-:W-:Y:S02]  /*79e0*/  @!P2 IADD3 R12, P4, R14, R18, RZ ;  /* 0x000000120e0ca210 */ /* 0x001fe40007f9e0ff */
[----:B--2---:R-:W-:-:S04]  /*79f0*/  LOP3.LUT R4, R4, 0xff, RZ, 0xc0, !PT ;  /* 0x000000ff04047812 */ /* 0x004fc800078ec0ff */
[----:B------:R-:W-:-:S05]  /*7a00*/  F2FP.F16.E4M3.UNPACK_B R4, R4 ;  /* 0x00000004ff04723e */ /* 0x000fca00020006ff */
[----:B------:R-:W-:Y:S02]  /*7a10*/  HADD2.F32 R7, -RZ, R4.H0_H0 ;  /* 0x20000004ff077230 */ /* 0x000fe40000004100 */
[----:B------:R-:W-:-:S03]  /*7a20*/  @!P2 IMAD R4, R157, 0xc0, RZ ;  /* 0x000000c09d04a824 */ /* 0x000fc600078e02ff */
[----:B------:R-:W-:Y:S02]  /*7a30*/  FMUL R7, R7, R0 ;  /* 0x0000000007077220 */ /* 0x000fe40000400000 */
[----:B------:R-:W-:Y:S02]  /*7a40*/  @!P2 IADD3.X R13, R19, R4, R15, P4, !PT ;  /* 0x00000004130da210 */ /* 0x000fe400027fe40f */
[----:B------:R-:W-:Y:S01]  /*7a50*/  FFMA R7, R30, R2, R7 ;  /* 0x000000021e077223 */ /* 0x000fe20000000007 */
[----:B------:R-:W-:Y:S01]  /*7a60*/  PRMT R4, RZ, 0x7610, R4 ;  /* 0x00007610ff047816 */ /* 0x000fe20000000004 */
[----:B------:R-:W0:Y:S03]  /*7a70*/  @!P3 LDC.64 R18, c[0x0][0x650] ;  /* 0x00019400ff12bb82 */ /* 0x000e260000000a00 */
[----:B------:R-:W-:-:S05]  /*7a80*/  F2FP.SATFINITE.E4M3.F32.PACK_AB_MERGE_C R17, RZ, R7, RZ ;  /* 0x00000007ff11723e */ /* 0x000fca00048070ff */
        /* <DEDUP_REMOVED lines=296> */
[----:B--2---:R-:W-:-:S05]  /*8d10*/  F2FP.F16.E4M3.UNPACK_B R4, R4 ;  /* 0x00000004ff04723e */ /* 0x004fca00020006ff */
        /* <DEDUP_REMOVED lines=31> */
[----:B--2---:R-:W-:-:S05]  /*8f10*/  F2FP.F16.E4M3.UNPACK_B R4, R4 ;  /* 0x00000004ff04723e */ /* 0x004fca00020006ff */
        /* <DEDUP_REMOVED lines=41> */
[----:B------:R2:W3:Y:S01]  /*91b0*/  @!P0 LDG.E.U8 R4, desc[UR12][R8.64+0x39] ;  /* 0x0000390c08048981 */ /* 0x0004e2000c1e1100 */
[----:B------:R-:W-:Y:S01]  /*91c0*/  ISETP.LT.OR P2, PT, R3, 0x39, !P1 ;  /* 0x000000390300780c */ /* 0x000fe20004f41670 */
[----:B--2---:R-:W-:Y:S02]  /*91d0*/  @!P0 IMAD.MOV.U32 R8, RZ, RZ, R158 ;  /* 0x000000ffff088224 */ /* 0x004fe400078e009e */
[----:B------:R-:W-:-:S10]  /*91e0*/  @!P0 IMAD.MOV.U32 R9, RZ, RZ, R161 ;  /* 0x000000ffff098224 */ /* 0x000fd400078e00a1 */
[----:B-1----:R-:W1:Y:S01]  /*91f0*/  @!P2 LDC.64 R16, c[0x0][0x650] ;  /* 0x00019400ff10ab82 */ /* 0x002e620000000a00 */
[----:B------:R-:W-:-:S03]  /*9200*/  @!P0 IMAD.WIDE.U32 R14, R156, 0xc0, R8 ;  /* 0x000000c09c0e8825 */ /* 0x000fc600078e0008 */
[----:B0-----:R-:W-:Y:S02]  /*9210*/  @!P0 IADD3 R12, P3, R14, R18, RZ ;  /* 0x000000120e0c8210 */ /* 0x001fe40007f7e0ff */
[----:B---3--:R-:W-:-:S05]  /*9220*/  F2FP.F16.E4M3.UNPACK_B R4, R4 ;  /* 0x00000004ff04723e */ /* 0x008fca00020006ff */
[----:B------:R-:W-:-:S05]  /*9230*/  HADD2.F32 R7, -RZ, R4.H0_H0 ;  /* 0x20000004ff077230 */ /* 0x000fca0000004100 */
[----:B------:R-:W-:Y:S01]  /*9240*/  FMUL R4, R7, R0 ;  /* 0x0000000007047220 */ /* 0x000fe20000400000 */
[----:B------:R-:W-:-:S03]  /*9250*/  @!P0 IMAD R7, R157, 0xc0, RZ ;  /* 0x000000c09d078824 */ /* 0x000fc600078e02ff */
[----:B------:R-:W-:Y:S02]  /*9260*/  FFMA R4, R53, R2, R4 ;  /* 0x0000000235047223 */ /* 0x000fe40000000004 */
[----:B------:R-:W-:-:S03]  /*9270*/  @!P0 IADD3.X R13, R19, R15, R7, P3, !PT ;  /* 0x0000000f130d8210 */ /* 0x000fc60001ffe407 */
[----:B------:R-:W-:Y:S02]  /*9280*/  F2FP.SATFINITE.E4M3.F32.PACK_AB_MERGE_C R15, RZ, R4, RZ ;  /* 0x00000004ff0f723e */ /* 0x000fe400048070ff */
[----:B------:R-:W-:-:S03]  /*9290*/  PRMT R4, RZ, 0x7610, R4 ;  /* 0x00007610ff047816 */ /* 0x000fc60000000004 */
[----:B------:R0:W-:Y:S04]  /*92a0*/  @!P0 STG.E.U8 desc[UR12][R12.64+0x39], R15 ;  /* 0x0000390f0c008986 */ /* 0x0001e8000c10110c */
[----:B------:R-:W2:Y:S01]  /*92b0*/  @!P2 LDG.E.U8 R4, desc[UR12][R10.64+0x38] ;  /* 0x0000380c0a04a981 */ /* 0x000ea2000c1e1100 */
[----:B------:R-:W-:Y:S01]  /*92c0*/  @!P2 IADD3 R8, P0, R5, R158, RZ ;  /* 0x0000009e0508a210 */ /* 0x000fe20007f1e0ff */
[----:B------:R-:W-:Y:S01]  /*92d0*/  BSSY B0, `(.L_x_23) ;  /* 0x0000010000007945 */ /* 0x000fe20003800000 */
[----:B------:R-:W-:Y:S02]  /*92e0*/  ISETP.LT.OR P1, PT, R3, 0x3a, !P1 ;  /* 0x0000003a0300780c */ /* 0x000fe40004f21670 */
[----:B------:R-:W-:Y:S01]  /*92f0*/  PRMT R3, RZ, 0x7610, R3 ;  /* 0x00007610ff037816 */ /* 0x000fe20000000003 */
[----:B------:R-:W-:-:S02]  /*9300*/  @!P2 IMAD.X R9, R6, 0x1, R161, P0 ;  /* 0x000000010609a824 */ /* 0x000fc400000e06a1 */
[----:B------:R-:W-:-:S03]  /*9310*/  @!P2 IMAD.WIDE.U32 R8, R156, 0xc0, R8 ;  /* 0x000000c09c08a825 */ /* 0x000fc600078e0008 */
[----:B-1----:R-:W-:Y:S02]  /*9320*/  @!P2 IADD3 R8, P0, R8, R16, RZ ;  /* 0x000000100808a210 */ /* 0x002fe40007f1e0ff */
[----:B--2---:R-:W-:-:S05]  /*9330*/  F2FP.F16.E4M3.UNPACK_B R4, R4 ;  /* 0x00000004ff04723e */ /* 0x004fca00020006ff */
[----:B------:R-:W-:Y:S02]  /*9340*/  HADD2.F32 R7, -RZ, R4.H0_H0 ;  /* 0x20000004ff077230 */ /* 0x000fe40000004100 */
[----:B------:R-:W-:-:S03]  /*9350*/  @!P2 IMAD R4, R157, 0xc0, RZ ;  /* 0x000000c09d04a824 */ /* 0x000fc600078e02ff */
[----:B------:R-:W-:Y:S02]  /*9360*/  FMUL R7, R7, R0 ;  /* 0x0000000007077220 */ /* 0x000fe40000400000 */
[----:B------:R-:W-:Y:S02]  /*9370*/  @!P2 IADD3.X R9, R17, R4, R9, P0, !PT ;  /* 0x000000041109a210 */ /* 0x000fe400007fe409 */
[----:B------:R-:W-:-:S05]  /*9380*/  FFMA R7, R54, R2, R7 ;  /* 0x0000000236077223 */ /* 0x000fca0000000007 */
[----:B------:R-:W-:-:S05]  /*9390*/  F2FP.SATFINITE.E4M3.F32.PACK_AB_MERGE_C R7, RZ, R7, RZ ;  /* 0x00000007ff07723e */ /* 0x000fca00048070ff */
[----:B------:R0:W-:Y:S01]  /*93a0*/  @!P2 STG.E.U8 desc[UR12][R8.64+0x38], R7 ;  /* 0x000038070800a986 */ /* 0x0001e2000c10110c */
[----:B------:R-:W-:Y:S05]  /*93b0*/  @P1 BRA `(.L_x_24) ;  /* 0x0000000000041947 */ /* 0x000fea0003800000 */
[----:B------:R1:W5:Y:S02]  /*93c0*/  LDG.E.U8 R3, desc[UR12][R10.64+0x39] ;  /* 0x0000390c0a037981 */ /* 0x000364000c1e1100 */
.L_x_24:
[----:B------:R-:W-:Y:S05]  /*93d0*/  BSYNC B0 ;  /* 0x0000000000007941 */ /* 0x000fea0003800000 */
.L_x_23:
[----:B-----5:R-:W-:Y:S01]  /*93e0*/  F2FP.F16.E4M3.UNPACK_B R3, R3 ;  /* 0x00000003ff03723e */ /* 0x020fe200020006ff */
[----:B------:R-:W-:Y:S06]  /*93f0*/  @P1 EXIT ;  /* 0x000000000000194d */ /* 0x000fec0003800000 */
[----:B------:R-:W-:Y:S01]  /*9400*/  IADD3 R158, P0, R5, R158, RZ ;  /* 0x0000009e059e7210 */ /* 0x000fe20007f1e0ff */
[----:B------:R-:W-:Y:S01]  /*9410*/  HADD2.F32 R3, -RZ, R3.H0_H0 ;  /* 0x20000003ff037230 */ /* 0x000fe20000004100 */
[----:B------:R-:W-:Y:S01]  /*9420*/  ULDC.64 UR4, c[0x0][0x650] ;  /* 0x0001940000047ab9 */ /* 0x000fe20000000a00 */
[----:B------:R-:W-:Y:S02]  /*9430*/  IMAD R157, R157, 0xc0, RZ ;  /* 0x000000c09d9d7824 */ /* 0x000fe400078e02ff */
[----:B------:R-:W-:Y:S02]  /*9440*/  IMAD.X R159, R6, 0x1, R161, P0 ;  /* 0x00000001069f7824 */ /* 0x000fe400000e06a1 */
[----:B------:R-:W-:Y:S01]  /*9450*/  FMUL R0, R3, R0 ;  /* 0x0000000003007220 */ /* 0x000fe20000400000 */
[----:B------:R-:W-:-:S04]  /*9460*/  IMAD.WIDE.U32 R158, R156, 0xc0, R158 ;  /* 0x000000c09c9e7825 */ /* 0x000fc800078e009e */
[----:B------:R-:W-:Y:S01]  /*9470*/  FFMA R0, R55, R2, R0 ;  /* 0x0000000237007223 */ /* 0x000fe20000000000 */
[----:B------:R-:W-:-:S04]  /*9480*/  IADD3 R2, P0, R158, UR4, RZ ;  /* 0x000000049e027c10 */ /* 0x000fc8000ff1e0ff */
[----:B------:R-:W-:Y:S02]  /*9490*/  F2FP.SATFINITE.E4M3.F32.PACK_AB_MERGE_C R5, RZ, R0, RZ ;  /* 0x00000000ff05723e */ /* 0x000fe400048070ff */
[----:B------:R-:W-:-:S05]  /*94a0*/  IADD3.X R3, R157, UR5, R159, P0, !PT ;  /* 0x000000059d037c10 */ /* 0x000fca00087fe49f */
[----:B------:R-:W-:Y:S01]  /*94b0*/  STG.E.U8 desc[UR12][R2.64+0x39], R5 ;  /* 0x0000390502007986 */ /* 0x000fe2000c10110c */
[----:B------:R-:W-:Y:S05]  /*94c0*/  EXIT ;  /* 0x000000000000794d */ /* 0x000fea0003800000 */
.L_x_22:
[----:B------:R-:W-:Y:S01]  /*94d0*/  ISETP.GE.AND P0, PT, R4, 0x9, PT ;  /* 0x000000090400780c */ /* 0x000fe20003f06270 */
[-C--:B-1----:R-:W-:Y:S01]  /*94e0*/  FMUL R120, R120, R2.reuse ;  /* 0x0000000278787220 */ /* 0x082fe20000400000 */
[----:B------:R-:W-:Y:S01]  /*94f0*/  LOP3.LUT R0, R0, 0xfffffffd, RZ, 0xc0, !PT ;  /* 0xfffffffd00007812 */ /* 0x000fe200078ec0ff */
[-C--:B------:R-:W-:Y:S01]  /*9500*/  FMUL R121, R121, R2.reuse ;  /* 0x0000000279797220 */ /* 0x080fe20000400000 */
[C---:B------:R-:W-:Y:S01]  /*9510*/  ISETP.LT.OR P6, PT, R3.reuse, 0x1, !P0 ;  /* 0x000000010300780c */ /* 0x040fe200047c1670 */
[-C--:B------:R-:W-:Y:S01]  /*9520*/  FMUL R122, R122, R2.reuse ;  /* 0x000000027a7a7220 */ /* 0x080fe20000400000 */
[----:B------:R-:W-:Y:S01]  /*9530*/  ISETP.LT.OR P4, PT, R3, 0x2, !P0 ;  /* 0x000000020300780c */ /* 0x000fe20004781670 */
[-C--:B------:R-:W-:Y:S01]  /*9540*/  FMUL R123, R123, R2.reuse ;  /* 0x000000027b7b7220 */ /* 0x080fe20000400000 */
[C---:B------:R-:W-:Y:S01]  /*9550*/  ISETP.LT.OR P3, PT, R3.reuse, 0x9, !P0 ;  /* 0x000000090300780c */ /* 0x040fe20004761670 */
[-C--:B------:R-:W-:Y:S01]  /*9560*/  FMUL R124, R124, R2.reuse ;  /* 0x000000027c7c7220 */ /* 0x080fe20000400000 */
[----:B------:R-:W-:Y:S01]  /*9570*/  ISETP.LT.OR P5, PT, R3, 0xa, !P0 ;  /* 0x0000000a0300780c */ /* 0x000fe200047a1670 */
[-C--:B------:R-:W-:Y:S01]  /*9580*/  FMUL R125, R125, R2.reuse ;  /* 0x000000027d7d7220 */ /* 0x080fe20000400000 */
[----:B------:R-:W-:Y:S01]  /*9590*/  LOP3.LUT R9, R9, 0xfffffbff, RZ, 0xc0, !PT ;  /* 0xfffffbff09097812 */ /* 0x000fe200078ec0ff */
[----:B------:R-:W-:Y:S01]  /*95a0*/  FMUL R126, R126, R2 ;  /* 0x000000027e7e7220 */ /* 0x000fe20000400000 */
[----:B------:R-:W-:Y:S01]  /*95b0*/  F2FP.SATFINITE.E4M3.F32.PACK_AB_MERGE_C R239, RZ, R120, RZ ;  /* 0x00000078ffef723e */ /* 0x000fe200048070ff */
[-C--:B------:R-:W-:Y:S01]  /*95c0*/  FMUL R127, R127, R2.reuse ;  /* 0x000000027f7f7220 */ /* 0x080fe20000400000 */
[----:B------:R-:W-:Y:S01]  /*95d0*/  F2FP.SATFINITE.E4M3.F32.PACK_AB_MERGE_C R245, RZ, R121, RZ ;  /* 0x00000079fff5723e */ /* 0x000fe200048070ff */
[----:B------:R-:W0:Y:S01]  /*95e0*/  @!P6 LDC.64 R240, c[0x0][0x650] ;  /* 0x00019400fff0eb82 */ /* 0x000e220000000a00 */
[----:B------:R-:W-:Y:S01]  /*95f0*/  @P6 LOP3.LUT R0, R0, 0x2, RZ, 0xfc, !PT ;  /* 0x0000000200006812 */ /* 0x000fe200078efcff */
[----:B------:R-:W-:Y:S01]  /*9600*/  FMUL R128, R128, R2 ;  /* 0x0000000280807220 */ /* 0x000fe20000400000 */
[----:B------:R-:W-:Y:S01]  /*9610*/  F2FP.SATFINITE.E4M3.F32.PACK_AB_MERGE_C R247, RZ, R122, RZ ;  /* 0x0000007afff7723e */ /* 0x000fe200048070ff */
[-C--:B------:R-:W-:Y:S01]  /*9620*/  FMUL R129, R129, R2.reuse ;  /* 0x0000000281817220 */ /* 0x080fe20000400000 */
[----:B------:R-:W-:Y:S01]  /*9630*/  LOP3.LUT R0, R0, 0xfffffffe, RZ, 0xc0, !PT ;  /* 0xfffffffe00007812 */ /* 0x000fe200078ec0ff */
[-C--:B------:R-:W-:Y:S01]  /*9640*/  FMUL R130, R130, R2.reuse ;  /* 0x0000000282827220 */ /* 0x080fe20000400000 */
[----:B------:R-:W-:Y:S01]  /*9650*/  F2FP.SATFINITE.E4M3.F32.PACK_AB_MERGE_C R127, RZ, R127, RZ ;  /* 0x0000007fff7f723e */ /* 0x000fe200048070ff */
[----:B------:R-:W1:Y:S01]  /*9660*/  @!P4 LDC.64 R220, c[0x0][0x650] ;  /* 0x00019400ffdccb82 */ /* 0x000e620000000a00 */
[----:B------:R-:W-:Y:S01]  /*9670*/  @P4 LOP3.LUT R0, R0, 0x1, RZ, 0xfc, !PT ;  /* 0x0000000100004812 */ /* 0x000fe200078efcff */
[-C--:B------:R-:W-:Y:S01]  /*9680*/  FMUL R131, R131, R2.reuse ;  /* 0x0000000283837220 */ /* 0x080fe20000400000 */
[----:B------:R-:W-:Y:S01]  /*9690*/  F2FP.SATFINITE.E4M3.F32.PACK_AB_MERGE_C R129, RZ, R129, RZ ;  /* 0x00000081ff81723e */ /* 0x000fe200048070ff */
[-C--:B------:R-:W-:Y:S01]  /*96a0*/  FMUL R132, R132, R2.reuse ;  /* 0x0000000284847220 */ /* 0x080fe20000400000 */
[----:B------:R-:W-:Y:S01]  /*96b0*/  LOP3.LUT R0, R0, 0xfffff7ff, RZ, 0xc0, !PT ;  /* 0xfffff7ff00007812 */ /* 0x000fe200078ec0ff */
[-C--:B------:R-:W-:Y:S01]  /*96c0*/  FMUL R133, R133, R2.reuse ;  /* 0x0000000285857220 */ /* 0x080fe20000400000 */
[----:B------:R-:W-:Y:S01]  /*96d0*/  F2FP.SATFINITE.E4M3.F32.PACK_AB_MERGE_C R131, RZ, R131, RZ ;  /* 0x00000083ff83723e */ /* 0x000fe200048070ff */
[----:B------:R-:W2:Y:S01]  /*96e0*/  @!P3 LDC.64 R218, c[0x0][0x650] ;  /* 0x00019400ffdabb82 */ /* 0x000ea20000000a00 */
[----:B------:R-:W-:Y:S01]  /*96f0*/  @P3 LOP3.LUT R0, R0, 0x800, RZ, 0xfc, !PT ;  /* 0x0000080000003812 */ /* 0x000fe200078efcff */
[-C--:B------:R-:W-:Y:S01]  /*9700*/  FMUL R134, R134, R2.reuse ;  /* 0x0000000286867220 */ /* 0x080fe20000400000 */
[----:B------:R-:W-:Y:S01]  /*9710*/  F2FP.SATFINITE.E4M3.F32.PACK_AB_MERGE_C R133, RZ, R133, RZ ;  /* 0x00000085ff85723e */ /* 0x000fe200048070ff */
[-C--:B------:R-:W-:Y:S01]  /*9720*/  FMUL R135, R135, R2.reuse ;  /* 0x0000000287877220 */ /* 0x080fe20000400000 */
[----:B------:R-:W-:Y:S01]  /*9730*/  LOP3.LUT R0, R0, 0x7fffffff, RZ, 0xc0, !PT ;  /* 0x7fffffff00007812 */ /* 0x000fe200078ec0ff */
[-C--:B------:R-:W-:Y:S01]  /*9740*/  FMUL R136, R136, R2.reuse ;  /* 0x0000000288887220 */ /* 0x080fe20000400000 */
[----:B------:R-:W-:Y:S01]  /*9750*/  FMUL R137, R137, R2 ;  /* 0x0000000289897220 */ /* 0x000fe20000400000 */
[--C-:B0-----:R-:W-:Y:S01]  /*9760*/  @!P6 IADD3 R240, P1, P2, R158, R240, R5.reuse ;  /* 0x000000f09ef0e210 */ /* 0x101fe20007a3e005 */
[----:B------:R-:W0:Y:S01]  /*9770*/  @!P5 LDC.64 R216, c[0x0][0x650] ;  /* 0x00019400ffd8db82 */ /* 0x000e220000000a00 */
[----:B------:R-:W-:Y:S01]  /*9780*/  F2FP.SATFINITE.E4M3.F32.PACK_AB_MERGE_C R135, RZ, R135, RZ ;  /* 0x00000087ff87723e */ /* 0x000fe200048070ff */
[-C--:B------:R-:W-:Y:S01]  /*9790*/  FMUL R138, R138, R2.reuse ;  /* 0x000000028a8a7220 */ /* 0x080fe20000400000 */
[--C-:B------:R-:W-:Y:S01]  /*97a0*/  @!P6 IADD3.X R241, R161, R241, R6.reuse, P1, P2 ;  /* 0x000000f1a1f1e210 */ /* 0x100fe20000fe4406 */
[-C--:B------:R-:W-:Y:S01]  /*97b0*/  FMUL R139, R139, R2.reuse ;  /* 0x000000028b8b7220 */ /* 0x080fe20000400000 */
[----:B------:R-:W-:Y:S01]  /*97c0*/  F2FP.SATFINITE.E4M3.F32.PACK_AB_MERGE_C R137, RZ, R137, RZ ;  /* 0x00000089ff89723e */ /* 0x000fe200048070ff */
[----:B------:R-:W-:Y:S01]  /*97d0*/  FMUL R140, R140, R2 ;  /* 0x000000028c8c7220 */ /* 0x000fe20000400000 */
[--C-:B-1----:R-:W-:Y:S01]  /*97e0*/  @!P4 IADD3 R220, P1, P2, R158, R220, R5.reuse ;  /* 0x000000dc9edcc210 */ /* 0x102fe20007a3e005 */
[-C--:B------:R-:W-:Y:S01]  /*97f0*/  FMUL R141, R141, R2.reuse ;  /* 0x000000028d8d7220 */ /* 0x080fe20000400000 */
[----:B------:R-:W-:Y:S01]  /*9800*/  F2FP.SATFINITE.E4M3.F32.PACK_AB_MERGE_C R139, RZ, R139, RZ ;  /* 0x0000008bff8b723e */ /* 0x000fe200048070ff */
[-C--:B------:R-:W-:Y:S01]  /*9810*/  FMUL R142, R142, R2.reuse ;  /* 0x000000028e8e7220 */ /* 0x080fe20000400000 */
[--C-:B------:R-:W-:Y:S01]  /*9820*/  @!P4 IADD3.X R221, R161, R221, R6.reuse, P1, P2 ;  /* 0x000000dda1ddc210 */ /* 0x100fe20000fe4406 */
[-C--:B------:R-:W-:Y:S01]  /*9830*/  FMUL R143, R143, R2.reuse ;  /* 0x000000028f8f7220 */ /* 0x080fe20000400000 */
[----:B------:R-:W-:Y:S01]  /*9840*/  F2FP.SATFINITE.E4M3.F32.PACK_AB_MERGE_C R141, RZ, R141, RZ ;  /* 0x0000008dff8d723e */ /* 0x000fe200048070ff */
[----:B------:R-:W-:Y:S01]  /*9850*/  FMUL R144, R144, R2 ;  /* 0x0000000290907220 */ /* 0x000fe20000400000 */
[--C-:B--2---:R-:W-:Y:S01]  /*9860*/  @!P3 IADD3 R218, P1, P2, R158, R218, R5.reuse ;  /* 0x000000da9edab210 */ /* 0x104fe20007a3e005 */
[-C--:B------:R-:W-:Y:S01]  /*9870*/  FMUL R145, R145, R2.reuse ;  /* 0x0000000291917220 */ /* 0x080fe20000400000 */
[----:B------:R-:W-:Y:S01]  /*9880*/  F2FP.SATFINITE.E4M3.F32.PACK_AB_MERGE_C R143, RZ, R143, RZ ;  /* 0x0000008fff8f723e */ /* 0x000fe200048070ff */
[-C--:B------:R-:W-:Y:S01]  /*9890*/  FMUL R146, R146, R2.reuse ;  /* 0x0000000292927220 */ /* 0x080fe20000400000 */
[--C-:B------:R-:W-:Y:S01]  /*98a0*/  @!P3 IADD3.X R219, R161, R219, R6.reuse, P1, P2 ;  /* 0x000000dba1dbb210 */ /* 0x100fe20000fe4406 */
[-C--:B------:R-:W-:Y:S01]  /*98b0*/  FMUL R147, R147, R2.reuse ;  /* 0x0000000293937220 */ /* 0x080fe20000400000 */
[----:B------:R-:W-:Y:S01]  /*98c0*/  ISETP.LT.OR P3, PT, R3, 0x11, !P0 ;  /* 0x000000110300780c */ /* 0x000fe20004761670 */
[-C--:B------:R-:W-:Y:S01]  /*98d0*/  FMUL R148, R148, R2.reuse ;  /* 0x0000000294947220 */ /* 0x080fe20000400000 */
[----:B------:R-:W-:Y:S01]  /*98e0*/  F2FP.SATFINITE.E4M3.F32.PACK_AB_MERGE_C R145, RZ, R145, RZ ;  /* 0x00000091ff91723e */ /* 0x000fe200048070ff */
[----:B------:R-:W-:Y:S01]  /*98f0*/  FMUL R149, R149, R2 ;  /* 0x0000000295957220 */ /* 0x000fe20000400000 */
[--C-:B0-----:R-:W-:Y:S01]  /*9900*/  @!P5 IADD3 R216, P1, P2, R158, R216, R5.reuse ;  /* 0x000000d89ed8d210 */ /* 0x101fe20007a3e005 */
[-C--:B------:R-:W-:Y:S01]  /*9910*/  FMUL R88, R88, R2.reuse ;  /* 0x0000000258587220 */ /* 0x080fe20000400000 */
[----:B------:R-:W-:Y:S01]  /*9920*/  F2FP.SATFINITE.E4M3.F32.PACK_AB_MERGE_C R147, RZ, R147, RZ ;  /* 0x00000093ff93723e */ /* 0x000fe200048070ff */
[-C--:B------:R-:W-:Y:S01]  /*9930*/  FMUL R89, R89, R2.reuse ;  /* 0x0000000259597220 */ /* 0x080fe20000400000 */
[--C-:B------:R-:W-:Y:S01]  /*9940*/  @!P5 IADD3.X R217, R161, R217, R6.reuse, P1, P2 ;  /* 0x000000d9a1d9d210 */ /* 0x100fe20000fe4406 */
[-C--:B------:R-:W-:Y:S01]  /*9950*/  FMUL R150, R150, R2.reuse ;  /* 0x0000000296967220 */ /* 0x080fe20000400000 */
[----:B------:R-:W-:Y:S01]  /*9960*/  F2FP.SATFINITE.E4M3.F32.PACK_AB_MERGE_C R149, RZ, R149, RZ ;  /* 0x00000095ff95723e */ /* 0x000fe200048070ff */
[-C--:B------:R-:W-:Y:S01]  /*9970*/  FMUL R151, R151, R2.reuse ;  /* 0x0000000297977220 */ /* 0x080fe20000400000 */
[-C--:B------:R-:W-:Y:S01]  /*9980*/  FMUL R90, R90, R2.reuse ;  /* 0x000000025a5a7220 */ /* 0x080fe20000400000 */
[----:B------:R-:W0:Y:S01]  /*9990*/  @!P3 LDC.64 R214, c[0x0][0x650] ;  /* 0x00019400ffd6bb82 */ /* 0x000e220000000a00 */
[----:B------:R-:W-:Y:S01]  /*99a0*/  @P3 LOP3.LUT R9, R9, 0x400, RZ, 0xfc, !PT ;  /* 0x0000040009093812 */ /* 0x000fe200078efcff */
[-C--:B------:R-:W-:Y:S01]  /*99b0*/  FMUL R91, R91, R2.reuse ;  /* 0x000000025b5b7220 */ /* 0x080fe20000400000 */
[----:B------:R-:W-:Y:S01]  /*99c0*/  F2FP.SATFINITE.E4M3.F32.PACK_AB_MERGE_C R151, RZ, R151, RZ ;  /* 0x00000097ff97723e */ /* 0x000fe200048070ff */
[-C--:B------:R-:W-:Y:S01]  /*99d0*/  FMUL R92, R92, R2.reuse ;  /* 0x000000025c5c7220 */ /* 0x080fe20000400000 */
[----:B------:R-:W-:Y:S01]  /*99e0*/  LOP3.LUT R9, R9, 0xffffffef, RZ, 0xc0, !PT ;  /* 0xffffffef09097812 */ /* 0x000fe200078ec0ff */
[-C--:B------:R-:W-:Y:S01]  /*99f0*/  FMUL R93, R93, R2.reuse ;  /* 0x000000025d5d7220 */ /* 0x080fe20000400000 */
[----:B------:R-:W-:Y:S01]  /*9a00*/  F2FP.SATFINITE.E4M3.F32.PACK_AB_MERGE_C R91, RZ, R91, RZ ;  /* 0x0000005bff5b723e */ /* 0x000fe200048070ff */
[-C--:B------:R-:W-:Y:S01]  /*9a10*/  FMUL R94, R94, R2.reuse ;  /* 0x000000025e5e7220 */ /* 0x080fe20000400000 */
[-C--:B------:R-:W-:Y:S01]  /*9a20*/  FMUL R95, R95, R2.reuse ;  /* 0x000000025f5f7220 */ /* 0x080fe20000400000 */
[-C--:B------:R-:W-:Y:S01]  /*9a30*/  FMUL R96, R96, R2.reuse ;  /* 0x0000000260607220 */ /* 0x080fe20000400000 */
[----:B------:R-:W-:Y:S01]  /*9a40*/  F2FP.SATFINITE.E4M3.F32.PACK_AB_MERGE_C R93, RZ, R93, RZ ;  /* 0x0000005dff5d723e */ /* 0x000fe200048070ff */
        /* <DEDUP_REMOVED lines=12> */
[----:B------:R-:W-:Y:S01]  /*9b10*/  FMUL R105, R105, R2 ;  /* 0x0000000269697220 */ /* 0x000fe20000400000 */
[----:B0-----:R-:W-:Y:S01]  /*9b20*/  @!P3 IADD3 R214, P1, P2, R158, R214, R5 ;  /* 0x000000d69ed6b210 */ /* 0x001fe20007a3e005 */
[-C--:B------:R-:W-:Y:S01]  /*9b30*/  FMUL R106, R106, R2.reuse ;  /* 0x000000026a6a7220 */ /* 0x080fe20000400000 */
[----:B------:R-:W-:Y:S01]  /*9b40*/  F2FP.SATFINITE.E4M3.F32.PACK_AB_MERGE_C R103, RZ, R103, RZ ;  /* 0x00000067ff67723e */ /* 0x000fe200048070ff */
[-C--:B------:R-:W-:Y:S01]  /*9b50*/  FMUL R107, R107, R2.reuse ;  /* 0x000000026b6b7220 */ /* 0x080fe20000400000 */
[----:B------:R-:W-:Y:S01]  /*9b60*/  @!P3 IADD3.X R215, R161, R215, R6, P1, P2 ;  /* 0x000000d7a1d7b210 */ /* 0x000fe20000fe4406 */
[-C--:B------:R-:W-:Y:S01]  /*9b70*/  FMUL R108, R108, R2.reuse ;  /* 0x000000026c6c7220 */ /* 0x080fe20000400000 */
[----:B------:R-:W-:Y:S01]  /*9b80*/  ISETP.LT.OR P3, PT, R3, 0x12, !P0 ;  /* 0x000000120300780c */ /* 0x000fe20004761670 */
[-C--:B------:R-:W-:Y:S01]  /*9b90*/  FMUL R109, R109, R2.reuse ;  /* 0x000000026d6d7220 */ /* 0x080fe20000400000 */
[----:B------:R-:W-:Y:S01]  /*9ba0*/  F2FP.SATFINITE.E4M3.F32.PACK_AB_MERGE_C R105, RZ, R105, RZ ;  /* 0x00000069ff69723e */ /* 0x000fe200048070ff */
[-C--:B------:R-:W-:Y:S01]  /*9bb0*/  FMUL R110, R110, R2.reuse ;  /* 0x000000026e6e7220 */ /* 0x080fe20000400000 */
[----:B------:R-:W-:Y:S01]  /*9bc0*/  F2FP.SATFINITE.E4M3.F32.PACK_AB_MERGE_C R107, RZ, R107, RZ ;  /* 0x0000006bff6b723e */ /* 0x000fe200048070ff */
        /* <DEDUP_REMOVED lines=17> */
[----:B------:R-:W-:Y:S01]  /*9ce0*/  F2FP.SATFINITE.E4M3.F32.PACK_AB_MERGE_C R117, RZ, R117, RZ ;  /* 0x00000075ff75723e */ /* 0x000fe200048070ff */
[-C--:B------:R-:W-:Y:S01]  /*9cf0*/  FMUL R57, R57, R2.reuse ;  /* 0x0000000239397220 */ /* 0x080fe20000400000 */
[----:B------:R-:W-:Y:S01]  /*9d00*/  F2FP.SATFINITE.E4M3.F32.PACK_AB_MERGE_C R119, RZ, R119, RZ ;  /* 0x00000077ff77723e */ /* 0x000fe200048070ff */
[----:B------:R-:W-:Y:S01]  /*9d10*/  FMUL R58, R58, R2 ;  /* 0x000000023a3a7220 */ /* 0x000fe20000400000 */
[----:B------:R-:W-:Y:S02]  /*9d20*/  BSSY B0, `(.L_x_25) ;  /* 0x0000205000007945 */ /* 0x000fe40003800000 */
[----:B------:R-:W-:-:S02]  /*9d30*/  F2FP.SATFINITE.E4M3.F32.PACK_AB_MERGE_C R57, RZ, R57, RZ ;  /* 0x00000039ff39723e */ /* 0x000fc400048070ff */
[----:B0-----:R-:W-:-:S04]  /*9d40*/  @!P3 IADD3 R212, P1, P2, R158, R212, R5 ;  /* 0x000000d49ed4b210 */ /* 0x001fc80007a3e005 */
[----:B------:R-:W-:Y:S02]  /*9d50*/  @!P3 IADD3.X R213, R161, R213, R6, P1, P2 ;  /* 0x000000d5a1d5b210 */ /* 0x000fe40000fe4406 */
[----:B------:R-:W-:-:S13]  /*9d60*/  ISETP.LT.OR P3, PT, R3, 0x19, !P0 ;  /* 0x000000190300780c */ /* 0x000fda0004761670 */
[----:B------:R-:W0:Y:S01]  /*9d70*/  @!P3 LDC.64 R210, c[0x0][0x650] ;  /* 0x00019400ffd2bb82 */ /* 0x000e220000000a00 */
[----:B------:R-:W-:-:S04]  /*9d80*/  @P3 LOP3.LUT R9, R9, 0x200, RZ, 0xfc, !PT ;  /* 0x0000020009093812 */ /* 0x000fc800078efcff */
[----:B------:R-:W-:Y:S02]  /*9d90*/  LOP3.LUT R9, R9, 0xfffffff7, RZ, 0xc0, !PT ;  /* 0xfffffff709097812 */ /* 0x000fe400078ec0ff */
        /* <DEDUP_REMOVED lines=46> */
[----:B------:R-:W-:Y:S02]  /*a080*/  @P3 LOP3.LUT R9, R9, 0x20, RZ, 0xfc, !PT ;  /* 0x0000002009093812 */ /* 0x000fe400078efcff */
        /* <DEDUP_REMOVED lines=8> */
[----:B------:R-:W-:-:S04]  /*a110*/  ISETP.GE.AND P3, PT, R4, 0x41, PT ;  /* 0x000000410400780c */ /* 0x000fc80003f66270 */
[----:B------:R-:W-:Y:S02]  /*a120*/  ISETP.LT.OR P2, PT, R3, 0x1, !P3 ;  /* 0x000000010300780c */ /* 0x000fe40005f41670 */
[----:B------:R-:W-:-:S11]  /*a130*/  P2R R10, PR, RZ, 0x8 ;  /* 0x00000008ff0a7803 */ /* 0x000fd60000000000 */
        /* <DEDUP_REMOVED lines=72> */
[----:B------:R-:W0:Y:S02]  /*a5c0*/  @!P2 LDC.64 R166, c[0x0][0x650] ;  /* 0x00019400ffa6ab82 */ /* 0x000e240000000a00 */
        /* <DEDUP_REMOVED lines=17> */
[----:B------:R-:W-:Y:S02]  /*a6e0*/  @!P3 IADD3 R11, P0, P1, R8, R158, R5 ;  /* 0x0000009e080bb210 */ /* 0x000fe4000791e005 */
[----:B------:R-:W-:Y:S02]  /*a6f0*/  @P3 LOP3.LUT R0, R0, 0x8000, RZ, 0xfc, !PT ;  /* 0x0000800000003812 */ /* 0x000fe400078efcff */
[----:B------:R-:W-:Y:S02]  /*a700*/  @!P3 IADD3.X R12, R7, R161, R6, P0, P1 ;  /* 0x000000a1070cb210 */ /* 0x000fe400007e2406 */
[----:B------:R-:W-:Y:S02]  /*a710*/  ISETP.LT.OR P3, PT, R3, 0x2, !P2 ;  /* 0x000000020300780c */ /* 0x000fe40005761670 */
[----:B------:R-:W-:-:S11]  /*a720*/  LOP3.LUT R0, R0, 0xffffbfff, RZ, 0xc0, !PT ;  /* 0xffffbfff00007812 */ /* 0x000fd600078ec0ff */
        /* <DEDUP_REMOVED lines=23> */
[----:B------:R-:W-:-:S13]  /*a8a0*/  ISETP.LT.OR P3, PT, R3, 0x19, !P2 ;  /* 0x000000190300780c */ /* 0x000fda0005761670 */
[----:B------:R-:W-:-:S04]  /*a8b0*/  @!P3 IADD3 R23, P0, P1, R8, R158, R5 ;  /* 0x0000009e0817b210 */ /* 0x000fc8000791e005 */
        /* <DEDUP_REMOVED lines=13> */
[----:B------:R-:W-:-:S04]  /*a990*/  ISETP.LT.OR P3, PT, R3, 0x2a, !P2 ;  /* 0x0000002a0300780c */ /* 0x000fc80005761670 */
[----:B------:R-:W-:-:S09]  /*a9a0*/  P2R R231, PR, RZ, 0x8 ;  /* 0x00000008ffe77803 */ /* 0x000fd20000000000 */
[----:B------:R-:W-:-:S04]  /*a9b0*/  @!P3 IADD3 R229, P0, P1, R8, R158, R5 ;  /* 0x0000009e08e5b210 */ /* 0x000fc8000791e005 */
[----:B------:R-:W-:Y:S02]  /*a9c0*/  @!P3 IADD3.X R230, R7, R161, R6, P0, P1 ;  /* 0x000000a107e6b210 */ /* 0x000fe400007e2406 */
[----:B------:R-:W-:Y:S02]  /*a9d0*/  ISETP.LT.OR P0, PT, R3, 0x31, !P2 ;  /* 0x000000310300780c */ /* 0x000fe40005701670 */
[----:B------:R-:W-:Y:S02]  /*a9e0*/  LOP3.LUT P3, RZ, R0, 0x1, RZ, 0xc0, !PT ;  /* 0x0000000100ff7812 */ /* 0x000fe4000786c0ff */
        /* <DEDUP_REMOVED lines=8> */
[----:B------:R-:W-:-:S04]  /*aa70*/  ISETP.GE.AND P4, PT, R4, 0x1, PT ;  /* 0x000000010400780c */ /* 0x000fc80003f86270 */
[----:B------:R-:W-:-:S13]  /*aa80*/  ISETP.LT.OR P6, PT, R3, 0x1, !P4 ;  /* 0x000000010300780c */ /* 0x000fda00067c1670 */
[----:B------:R-:W0:Y:S02]  /*aa90*/  @!P6 LDC.64 R222, c[0x0][0x650] ;  /* 0x00019400ffdeeb82 */ /* 0x000e240000000a00 */
[----:B0-----:R-:W-:-:S05]  /*aaa0*/  @!P6 IADD3 R242, P0, R158, R222, RZ ;  /* 0x000000de9ef2e210 */ /* 0x001fca0007f1e0ff */
[----:B------:R-:W-:Y:S01]  /*aab0*/  @!P6 IMAD.X R243, R161, 0x1, R223, P0 ;  /* 0x00000001a1f3e824 */ /* 0x000fe200000e06df */
[----:B------:R-:W-:-:S04]  /*aac0*/  LOP3.LUT P0, RZ, R0, 0x800, RZ, 0xc0, !PT ;  /* 0x0000080000ff7812 */ /* 0x000fc8000780c0ff */
[----:B------:R0:W-:Y:S01]  /*aad0*/  @!P6 STG.E.U8 desc[UR12][R242.64], R239 ;  /* 0x000000eff200e986 */ /* 0x0001e2000c10110c */
[----:B------:R-:W-:Y:S02]  /*aae0*/  ISETP.LT.OR P6, PT, R3, 0x2, !P4 ;  /* 0x000000020300780c */ /* 0x000fe400067c1670 */
[----:B0-----:R-:W-:-:S11]  /*aaf0*/  F2FP.SATFINITE.E4M3.F32.PACK_AB_MERGE_C R239, RZ, R123, RZ ;  /* 0x0000007bffef723e */ /* 0x001fd600048070ff */
[----:B------:R-:W0:Y:S02]  /*ab00*/  @!P6 LDC.64 R222, c[0x0][0x650] ;  /* 0x00019400ffdeeb82 */ /* 0x000e240000000a00 */
[----:B0-----:R-:W-:-:S05]  /*ab10*/  @!P6 IADD3 R222, P1, R158, R222, RZ ;  /* 0x000000de9edee210 */ /* 0x001fca0007f3e0ff */
[----:B------:R-:W-:-:S05]  /*ab20*/  @!P6 IMAD.X R223, R161, 0x1, R223, P1 ;  /* 0x00000001a1dfe824 */ /* 0x000fca00008e06df */
[----:B------:R0:W-:Y:S01]  /*ab30*/  @!P6 STG.E.U8 desc[UR12][R222.64+0x1], R245 ;  /* 0x000001f5de00e986 */ /* 0x0001e2000c10110c */
[----:B------:R-:W-:-:S03]  /*ab40*/  ISETP.LT.OR P6, PT, R3, 0x9, !P4 ;  /* 0x000000090300780c */ /* 0x000fc600067c1670 */
[----:B------:R-:W-:Y:S01]  /*ab50*/  @!P2 STG.E.U8 desc[UR12][R240.64], R247 ;  /* 0x000000f7f000a986 */ /* 0x000fe2000c10110c */
[----:B------:R-:W-:-:S03]  /*ab60*/  LOP3.LUT P2, RZ, R9, 0x400, RZ, 0xc0, !PT ;  /* 0x0000040009ff7812 */ /* 0x000fc6000784c0ff */
[----:B------:R1:W-:Y:S01]  /*ab70*/  @!P3 STG.E.U8 desc[UR12][R220.64+0x1], R239 ;  /* 0x000001efdc00b986 */ /* 0x0003e2000c10110c */
[----:B------:R-:W-:Y:S02]  /*ab80*/  LOP3.LUT P3, RZ, R9, 0x10, RZ, 0xc0, !PT ;  /* 0x0000001009ff7812 */ /* 0x000fe4000786c0ff */
[----:B0-----:R-:W-:-:S03]  /*ab90*/  F2FP.SATFINITE.E4M3.F32.PACK_AB_MERGE_C R223, RZ, R124, RZ ;  /* 0x0000007cffdf723e */ /* 0x001fc600048070ff */
[----:B------:R-:W0:Y:S01]  /*aba0*/  @!P6 LDC.64 R120, c[0x0][0x650] ;  /* 0x00019400ff78eb82 */ /* 0x000e220000000a00 */
[----:B-1----:R-:W-:Y:S02]  /*abb0*/  F2FP.SATFINITE.E4M3.F32.PACK_AB_MERGE_C R221, RZ, R125, RZ ;  /* 0x0000007dffdd723e */ /* 0x002fe400048070ff */
[----:B------:R-:W-:Y:S02]  /*abc0*/  F2FP.SATFINITE.E4M3.F32.PACK_AB_MERGE_C R239, RZ, R126, RZ ;  /* 0x0000007effef723e */ /* 0x000fe400048070ff */
[----:B0-----:R-:W-:-:S05]  /*abd0*/  @!P6 IADD3 R242, P1, R158, R120, RZ ;  /* 0x000000789ef2e210 */ /* 0x001fca0007f3e0ff */
[----:B------:R-:W-:-:S05]  /*abe0*/  @!P6 IMAD.X R243, R161, 0x1, R121, P1 ;  /* 0x00000001a1f3e824 */ /* 0x000fca00008e0679 */
[----:B------:R-:W-:Y:S01]  /*abf0*/  @!P6 STG.E.U8 desc[UR12][R242.64+0x8], R223 ;  /* 0x000008dff200e986 */ /* 0x000fe2000c10110c */
[----:B------:R-:W-:-:S13]  /*ac00*/  ISETP.LT.OR P6, PT, R3, 0xa, !P4 ;  /* 0x0000000a0300780c */ /* 0x000fda00067c1670 */
[----:B------:R-:W0:Y:S02]  /*ac10*/  @!P6 LDC.64 R120, c[0x0][0x650] ;  /* 0x00019400ff78eb82 */ /* 0x000e240000000a00 */
[----:B0-----:R-:W-:-:S05]  /*ac20*/  @!P6 IADD3 R122, P1, R158, R120, RZ ;  /* 0x000000789e7ae210 */ /* 0x001fca0007f3e0ff */
[----:B------:R-:W-:Y:S01]  /*ac30*/  @!P6 IMAD.X R123, R161, 0x1, R121, P1 ;  /* 0x00000001a17be824 */ /* 0x000fe200008e0679 */
[----:B------:R-:W-:-:S04]  /*ac40*/  LOP3.LUT P1, RZ, R9, 0x200, RZ, 0xc0, !PT ;  /* 0x0000020009ff7812 */ /* 0x000fc8000782c0ff */
[----:B------:R0:W-:Y:S04]  /*ac50*/  @!P6 STG.E.U8 desc[UR12][R122.64+0x9], R221 ;  /* 0x000009dd7a00e986 */ /* 0x0001e8000c10110c */
[----:B------:R-:W-:Y:S01]  /*ac60*/  @!P0 STG.E.U8 desc[UR12][R218.64+0x8], R239 ;  /* 0x000008efda008986 */ /* 0x000fe2000c10110c */
[----:B------:R-:W-:-:S03]  /*ac70*/  LOP3.LUT P0, RZ, R9, 0x8, RZ, 0xc0, !PT ;  /* 0x0000000809ff7812 */ /* 0x000fc6000780c0ff */
[----:B------:R1:W-:Y:S01]  /*ac80*/  @!P5 STG.E.U8 desc[UR12][R216.64+0x9], R127 ;  /* 0x0000097fd800d986 */ /* 0x0003e2000c10110c */
[----:B------:R-:W-:Y:S02]  /*ac90*/  ISETP.LT.OR P5, PT, R3, 0x11, !P4 ;  /* 0x000000110300780c */ /* 0x000fe400067a1670 */
[----:B0-----:R-:W-:Y:S02]  /*aca0*/  F2FP.SATFINITE.E4M3.F32.PACK_AB_MERGE_C R221, RZ, R128, RZ ;  /* 0x00000080ffdd723e */ /* 0x001fe400048070ff */
[----:B-1----:R-:W-:-:S09]  /*acb0*/  F2FP.SATFINITE.E4M3.F32.PACK_AB_MERGE_C R127, RZ, R130, RZ ;  /* 0x00000082ff7f723e */ /* 0x002fd200048070ff */
[----:B------:R-:W0:Y:S02]  /*acc0*/  @!P5 LDC.64 R120, c[0x0][0x650] ;  /* 0x00019400ff78db82 */ /* 0x000e240000000a00 */
[----:B0-----:R-:W-:-:S05]  /*acd0*/  @!P5 IADD3 R124, P6, R158, R120, RZ ;  /* 0x000000789e7cd210 */ /* 0x001fca0007fde0ff */
[----:B------:R-:W-:-:S05]  /*ace0*/  @!P5 IMAD.X R125, R161, 0x1, R121, P6 ;  /* 0x00000001a17dd824 */ /* 0x000fca00030e0679 */
[----:B------:R-:W-:Y:S01]  /*acf0*/  @!P5 STG.E.U8 desc[UR12][R124.64+0x10], R221 ;  /* 0x000010dd7c00d986 */ /* 0x000fe2000c10110c */
[----:B------:R-:W-:-:S13]  /*ad00*/  ISETP.LT.OR P5, PT, R3, 0x12, !P4 ;  /* 0x000000120300780c */ /* 0x000fda00067a1670 */
[----:B------:R-:W0:Y:S02]  /*ad10*/  @!P5 LDC.64 R120, c[0x0][0x650] ;  /* 0x00019400ff78db82 */ /* 0x000e240000000a00 */
[----:B0-----:R-:W-:-:S05]  /*ad20*/  @!P5 IADD3 R122, P6, R158, R120, RZ ;  /* 0x000000789e7ad210 */ /* 0x001fca0007fde0ff */
[----:B------:R-:W-:-:S05]  /*ad30*/  @!P5 IMAD.X R123, R161, 0x1, R121, P6 ;  /* 0x00000001a17bd824 */ /* 0x000fca00030e0679 */
[----:B------:R0:W-:Y:S01]  /*ad40*/  @!P5 STG.E.U8 desc[UR12][R122.64+0x11], R129 ;  /* 0x000011817a00d986 */ /* 0x0001e2000c10110c */
[----:B------:R-:W-:-:S03]  /*ad50*/  ISETP.LT.OR P5, PT, R3, 0x19, !P4 ;  /* 0x000000190300780c */ /* 0x000fc600067a1670 */
[----:B------:R1:W-:Y:S01]  /*ad60*/  @!P2 STG.E.U8 desc[UR12][R214.64+0x10], R127 ;  /* 0x0000107fd600a986 */ /* 0x0003e2000c10110c */
[----:B------:R-:W-:-:S03]  /*ad70*/  LOP3.LUT P2, RZ, R9, 0x100, RZ, 0xc0, !PT ;  /* 0x0000010009ff7812 */ /* 0x000fc6000784c0ff */
[----:B------:R-:W-:Y:S01]  /*ad80*/  @!P3 STG.E.U8 desc[UR12][R212.64+0x11], R131 ;  /* 0x00001183d400b986 */ /* 0x000fe2000c10110c */
[----:B------:R-:W-:Y:S02]  /*ad90*/  LOP3.LUT P3, RZ, R9, 0x4, RZ, 0xc0, !PT ;  /* 0x0000000409ff7812 */ /* 0x000fe4000786c0ff */
[----:B0-----:R-:W-:-:S03]  /*ada0*/  F2FP.SATFINITE.E4M3.F32.PACK_AB_MERGE_C R123, RZ, R132, RZ ;  /* 0x00000084ff7b723e */ /* 0x001fc600048070ff */
[----:B------:R-:W0:Y:S01]  /*adb0*/  @!P5 LDC.64 R120, c[0x0][0x650] ;  /* 0x00019400ff78db82 */ /* 0x000e220000000a00 */
[----:B-1----:R-:W-:Y:S02]  /*adc0*/  F2FP.SATFINITE.E4M3.F32.PACK_AB_MERGE_C R127, RZ, R134, RZ ;  /* 0x00000086ff7f723e */ /* 0x002fe400048070ff */
[----:B0-----:R-:W-:-:S05]  /*add0*/  @!P5 IADD3 R124, P6, R158, R120, RZ ;  /* 0x000000789e7cd210 */ /* 0x001fca0007fde0ff */
[----:B------:R-:W-:-:S05]  /*ade0*/  @!P5 IMAD.X R125, R161, 0x1, R121, P6 ;  /* 0x00000001a17dd824 */ /* 0x000fca00030e0679 */
[----:B------:R0:W-:Y:S01]  /*adf0*/  @!P5 STG.E.U8 desc[UR12][R124.64+0x18], R123 ;  /* 0x0000187b7c00d986 */ /* 0x0001e2000c10110c */
[----:B------:R-:W-:Y:S02]  /*ae00*/  ISETP.LT.OR P5, PT, R3, 0x1a, !P4 ;  /* 0x0000001a0300780c */ /* 0x000fe400067a1670 */
[----:B0-----:R-:W-:-:S11]  /*ae10*/  F2FP.SATFINITE.E4M3.F32.PACK_AB_MERGE_C R125, RZ, R136, RZ ;  /* 0x00000088ff7d723e */ /* 0x001fd600048070ff */
[----:B------:R-:W0:Y:S02]  /*ae20*/  @!P5 LDC.64 R120, c[0x0][0x650] ;  /* 0x00019400ff78db82 */ /* 0x000e240000000a00 */
[----:B0-----:R-:W-:-:S05]  /*ae30*/  @!P5 IADD3 R120, P6, R158, R120, RZ ;  /* 0x000000789e78d210 */ /* 0x001fca0007fde0ff */
[----:B------:R-:W-:-:S05]  /*ae40*/  @!P5 IMAD.X R121, R161, 0x1, R121, P6 ;  /* 0x00000001a179d824 */ /* 0x000fca00030e0679 */
[----:B------:R-:W-:Y:S01]  /*ae50*/  @!P5 STG.E.U8 desc[UR12][R120.64+0x19], R133 ;  /* 0x000019857800d986 */ /* 0x000fe2000c10110c */
[----:B------:R-:W-:-:S03]  /*ae60*/  ISETP.LT.OR P5, PT, R3, 0x21, !P4 ;  /* 0x000000210300780c */ /* 0x000fc600067a1670 */
[----:B------:R0:W-:Y:S01]  /*ae70*/  @!P1 STG.E.U8 desc[UR12][R210.64+0x18], R127 ;  /* 0x0000187fd2009986 */ /* 0x0001e2000c10110c */
[----:B------:R-:W-:-:S03]  /*ae80*/  LOP3.LUT P1, RZ, R9, 0x80, RZ, 0xc0, !PT ;  /* 0x0000008009ff7812 */ /* 0x000fc6000782c0ff */
[----:B------:R-:W-:Y:S01]  /*ae90*/  @!P0 STG.E.U8 desc[UR12][R208.64+0x19], R135 ;  /* 0x00001987d0008986 */ /* 0x000fe2000c10110c */
[----:B------:R-:W-:-:S05]  /*aea0*/  LOP3.LUT P0, RZ, R9, 0x2, RZ, 0xc0, !PT ;  /* 0x0000000209ff7812 */ /* 0x000fca000780c0ff */
[----:B------:R-:W1:Y:S01]  /*aeb0*/  @!P5 LDC.64 R122, c[0x0][0x650] ;  /* 0x00019400ff7adb82 */ /* 0x000e620000000a00 */
[----:B0-----:R-:W-:Y:S02]  /*aec0*/  F2FP.SATFINITE.E4M3.F32.PACK_AB_MERGE_C R127, RZ, R138, RZ ;  /* 0x0000008aff7f723e */ /* 0x001fe400048070ff */
[----:B-1----:R-:W-:-:S05]  /*aed0*/  @!P5 IADD3 R122, P6, R158, R122, RZ ;  /* 0x0000007a9e7ad210 */ /* 0x002fca0007fde0ff */
        /* <DEDUP_REMOVED lines=25> */
[----:B------:R-:W-:Y:S01]  /*b070*/  @!P1 STG.E.U8 desc[UR12][R202.64+0x28], R127 ;  /* 0x0000287fca009986 */ /* 0x000fe2000c10110c */
[----:B------:R-:W-:-:S03]  /*b080*/  LOP3.LUT P1, RZ, R0, 0x40000000, RZ, 0xc0, !PT ;  /* 0x4000000000ff7812 */ /* 0x000fc6000782c0ff */
[----:B------:R-:W-:Y:S01]  /*b090*/  @!P0 STG.E.U8 desc[UR12][R200.64+0x29], R143 ;  /* 0x0000298fc8008986 */ /* 0x000fe2000c10110c */
[----:B------:R-:W-:Y:S02]  /*b0a0*/  LOP3.LUT P0, RZ, R9, 0x20, RZ, 0xc0, !PT ;  /* 0x0000002009ff7812 */ /* 0x000fe4000780c0ff */
[----:B------:R-:W-:-:S03]  /*b0b0*/  F2FP.SATFINITE.E4M3.F32.PACK_AB_MERGE_C R9, RZ, R144, RZ ;  /* 0x00000090ff09723e */ /* 0x000fc600048070ff */
[----:B------:R-:W0:Y:S02]  /*b0c0*/  @!P5 LDC.64 R122, c[0x0][0x650] ;  /* 0x00019400ff7adb82 */ /* 0x000e240000000a00 */
        /* <DEDUP_REMOVED lines=9> */
[C---:B------:R-:W-:Y:S02]  /*b160*/  ISETP.LT.OR P5, PT, R3.reuse, 0x39, !P4 ;  /* 0x000000390300780c */ /* 0x040fe400067a1670 */
[----:B------:R-:W-:Y:S01]  /*b170*/  ISETP.LT.OR P4, PT, R3, 0x3a, !P4 ;  /* 0x0000003a0300780c */ /* 0x000fe20006781670 */
[----:B------:R0:W-:Y:S01]  /*b180*/  @!P2 STG.E.U8 desc[UR12][R198.64+0x30], R125 ;  /* 0x0000307dc600a986 */ /* 0x0001e2000c10110c */
[----:B------:R-:W-:-:S03]  /*b190*/  LOP3.LUT P2, RZ, R0, 0x10000000, RZ, 0xc0, !PT ;  /* 0x1000000000ff7812 */ /* 0x000fc6000784c0ff */
[----:B------:R-:W-:Y:S01]  /*b1a0*/  @!P3 STG.E.U8 desc[UR12][R196.64+0x31], R147 ;  /* 0x00003193c400b986 */ /* 0x000fe2000c10110c */
[C---:B------:R-:W-:Y:S02]  /*b1b0*/  LOP3.LUT P3, RZ, R0.reuse, 0x8000, RZ, 0xc0, !PT ;  /* 0x0000800000ff7812 */ /* 0x040fe4000786c0ff */
[----:B------:R-:W-:Y:S02]  /*b1c0*/  P2R R124, PR, RZ, 0x4 ;  /* 0x00000004ff7c7803 */ /* 0x000fe40000000000 */
[----:B------:R-:W-:Y:S01]  /*b1d0*/  LOP3.LUT P2, RZ, R0, 0x4000, RZ, 0xc0, !PT ;  /* 0x0000400000ff7812 */ /* 0x000fe2000784c0ff */
[----:B------:R-:W1:Y:S01]  /*b1e0*/  @!P5 LDC.64 R122, c[0x0][0x650] ;  /* 0x00019400ff7adb82 */ /* 0x000e620000000a00 */
[----:B0-----:R-:W-:-:S07]  /*b1f0*/  F2FP.SATFINITE.E4M3.F32.PACK_AB_MERGE_C R125, RZ, R150, RZ ;  /* 0x00000096ff7d723e */ /* 0x001fce00048070ff */
[----:B------:R-:W0:Y:S01]  /*b200*/  @!P4 LDC.64 R120, c[0x0][0x650] ;  /* 0x00019400ff78cb82 */ /* 0x000e220000000a00 */
[----:B-1----:R-:W-:-:S05]  /*b210*/  @!P5 IADD3 R122, P6, R158, R122, RZ ;  /* 0x0000007a9e7ad210 */ /* 0x002fca0007fde0ff */
[----:B------:R-:W-:Y:S01]  /*b220*/  @!P5 IMAD.X R123, R161, 0x1, R123, P6 ;  /* 0x00000001a17bd824 */ /* 0x000fe200030e067b */
[----:B------:R-:W-:-:S04]  /*b230*/  LOP3.LUT P6, RZ, R0, 0x2000, RZ, 0xc0, !PT ;  /* 0x0000200000ff7812 */ /* 0x000fc800078cc0ff */
[----:B------:R1:W-:Y:S01]  /*b240*/  @!P5 STG.E.U8 desc[UR12][R122.64+0x38], R9 ;  /* 0x000038097a00d986 */ /* 0x0003e2000c10110c */
[----:B0-----:R-:W-:-:S05]  /*b250*/  @!P4 IADD3 R120, P5, R158, R120, RZ ;  /* 0x000000789e78c210 */ /* 0x001fca0007fbe0ff */
[----:B------:R-:W-:Y:S01]  /*b260*/  @!P4 IMAD.X R121, R161, 0x1, R121, P5 ;  /* 0x00000001a179c824 */ /* 0x000fe200028e0679 */
[----:B------:R-:W-:-:S04]  /*b270*/  LOP3.LUT P5, RZ, R0, 0x20000000, RZ, 0xc0, !PT ;  /* 0x2000000000ff7812 */ /* 0x000fc800078ac0ff */
[----:B------:R0:W-:Y:S01]  /*b280*/  @!P4 STG.E.U8 desc[UR12][R120.64+0x39], R149 ;  /* 0x000039957800c986 */ /* 0x0001e2000c10110c */
[----:B-1----:R-:W-:Y:S01]  /*b290*/  F2FP.SATFINITE.E4M3.F32.PACK_AB_MERGE_C R9, RZ, R88, RZ ;  /* 0x00000058ff09723e */ /* 0x002fe200048070ff */
[----:B------:R-:W1:Y:S01]  /*b2a0*/  @!P2 LDC.64 R122, c[0x0][0x650] ;  /* 0x00019400ff7aab82 */ /* 0x000e620000000a00 */
[C---:B------:R-:W-:Y:S01]  /*b2b0*/  LOP3.LUT P4, RZ, R0.reuse, 0x80000000, RZ, 0xc0, !PT ;  /* 0x8000000000ff7812 */ /* 0x040fe2000788c0ff */
[----:B------:R-:W-:Y:S01]  /*b2c0*/  @!P0 STG.E.U8 desc[UR12][R194.64+0x38], R125 ;  /* 0x0000387dc2008986 */ /* 0x000fe2000c10110c */
[----:B------:R-:W-:Y:S02]  /*b2d0*/  LOP3.LUT P0, RZ, R0, 0x8000000, RZ, 0xc0, !PT ;  /* 0x0800000000ff7812 */ /* 0x000fe4000780c0ff */
[----:B0-----:R-:W-:-:S03]  /*b2e0*/  F2FP.SATFINITE.E4M3.F32.PACK_AB_MERGE_C R121, RZ, R89, RZ ;  /* 0x00000059ff79723e */ /* 0x001fc600048070ff */
[----:B------:R-:W0:Y:S06]  /*b2f0*/  @!P3 LDC.64 R88, c[0x0][0x650] ;  /* 0x00019400ff58bb82 */ /* 0x000e2c0000000a00 */
[----:B------:R-:W-:Y:S04]  /*b300*/  @!P4 STG.E.U8 desc[UR12][R192.64+0x39], R151 ;  /* 0x00003997c000c986 */ /* 0x000fe8000c10110c */
[----:B------:R2:W-:Y:S01]  /*b310*/  @!P1 STG.E.U8 desc[UR12][R190.64], R9 ;  /* 0x00000009be009986 */ /* 0x0005e2000c10110c */
[----:B------:R-:W-:-:S03]  /*b320*/  LOP3.LUT P1, RZ, R0, 0x1000, RZ, 0xc0, !PT ;  /* 0x0000100000ff7812 */ /* 0x000fc6000782c0ff */
[----:B------:R-:W-:Y:S01]  /*b330*/  @!P5 STG.E.U8 desc[UR12][R188.64+0x1], R121 ;  /* 0x00000179bc00d986 */ /* 0x000fe2000c10110c */
[----:B------:R-:W-:Y:S02]  /*b340*/  LOP3.LUT P5, RZ, R0, 0x2000000, RZ, 0xc0, !PT ;  /* 0x0200000000ff7812 */ /* 0x000fe400078ac0ff */
[----:B--2---:R-:W-:Y:S02]  /*b350*/  F2FP.SATFINITE.E4M3.F32.PACK_AB_MERGE_C R9, RZ, R92, RZ ;  /* 0x0000005cff09723e */ /* 0x004fe400048070ff */
[----:B0-----:R-:W-:Y:S02]  /*b360*/  @!P3 IADD3 R88, P4, R11, R88, RZ ;  /* 0x000000580b58b210 */ /* 0x001fe40007f9e0ff */
[----:B------:R-:W-:-:S03]  /*b370*/  F2FP.SATFINITE.E4M3.F32.PACK_AB_MERGE_C R11, RZ, R90, RZ ;  /* 0x0000005aff0b723e */ /* 0x000fc600048070ff */
[----:B------:R-:W-:Y:S01]  /*b380*/  @!P3 IMAD.X R89, R12, 0x1, R89, P4 ;  /* 0x000000010c59b824 */ /* 0x000fe200020e0659 */
[----:B-1----:R-:W-:-:S04]  /*b390*/  @!P2 IADD3 R12, P4, R13, R122, RZ ;  /* 0x0000007a0d0ca210 */ /* 0x002fc80007f9e0ff */
[----:B------:R0:W-:Y:S01]  /*b3a0*/  @!P3 STG.E.U8 desc[UR12][R88.64], R11 ;  /* 0x0000000b5800b986 */ /* 0x0001e2000c10110c */
[----:B------:R-:W-:Y:S01]  /*b3b0*/  @!P2 IMAD.X R13, R14, 0x1, R123, P4 ;  /* 0x000000010e0da824 */ /* 0x000fe200020e067b */
[----:B------:R-:W-:Y:S02]  /*b3c0*/  LOP3.LUT P4, RZ, R0, 0x4000, RZ, 0xc0, !PT ;  /* 0x0000400000ff7812 */ /* 0x000fe4000788c0ff */
[----:B------:R-:W-:Y:S02]  /*b3d0*/  ISETP.NE.AND P2, PT, R124, RZ, PT ;  /* 0x000000ff7c00720c */ /* 0x000fe40003f45270 */
[----:B------:R-:W-:Y:S01]  /*b3e0*/  LOP3.LUT P3, RZ, R0, 0x400, RZ, 0xc0, !PT ;  /* 0x0000040000ff7812 */ /* 0x000fe2000786c0ff */
[----:B0-----:R-:W0:Y:S01]  /*b3f0*/  @!P6 LDC.64 R88, c[0x0][0x650] ;  /* 0x00019400ff58eb82 */ /* 0x001e220000000a00 */
[----:B------:R-:W-:-:S07]  /*b400*/  F2FP.SATFINITE.E4M3.F32.PACK_AB_MERGE_C R11, RZ, R94, RZ ;  /* 0x0000005eff0b723e */ /* 0x000fce00048070ff */
[----:B------:R1:W-:Y:S04]  /*b410*/  @!P4 STG.E.U8 desc[UR12][R12.64+0x1], R91 ;  /* 0x0000015b0c00c986 */ /* 0x0003e8000c10110c */
[----:B------:R2:W-:Y:S01]  /*b420*/  @!P2 STG.E.U8 desc[UR12][R186.64+0x8], R9 ;  /* 0x00000809ba00a986 */ /* 0x0005e2000c10110c */
[----:B------:R-:W-:-:S03]  /*b430*/  LOP3.LUT P2, RZ, R0, 0x200, RZ, 0xc0, !PT ;  /* 0x0000020000ff7812 */ /* 0x000fc6000784c0ff */
[----:B------:R-:W-:Y:S01]  /*b440*/  @!P0 STG.E.U8 desc[UR12][R184.64+0x9], R93 ;  /* 0x0000095db8008986 */ /* 0x000fe2000c10110c */
[----:B------:R-:W-:Y:S01]  /*b450*/  LOP3.LUT P0, RZ, R0, 0x1000000, RZ, 0xc0, !PT ;  /* 0x0100000000ff7812 */ /* 0x000fe2000780c0ff */
[----:B-1----:R-:W1:Y:S01]  /*b460*/  @!P1 LDC.64 R12, c[0x0][0x650] ;  /* 0x00019400ff0c9b82 */ /* 0x002e620000000a00 */
[----:B--2---:R-:W-:Y:S02]  /*b470*/  F2FP.SATFINITE.E4M3.F32.PACK_AB_MERGE_C R9, RZ, R96, RZ ;  /* 0x00000060ff09723e */ /* 0x004fe400048070ff */
[----:B0-----:R-:W-:-:S05]  /*b480*/  @!P6 IADD3 R14, P4, R15, R88, RZ ;  /* 0x000000580f0ee210 */ /* 0x001fca0007f9e0ff */
[----:B------:R-:W-:-:S05]  /*b490*/  @!P6 IMAD.X R15, R16, 0x1, R89, P4 ;  /* 0x00000001100fe824 */ /* 0x000fca00020e0659 */
[----:B------:R0:W-:Y:S01]  /*b4a0*/  @!P6 STG.E.U8 desc[UR12][R14.64+0x8], R11 ;  /* 0x0000080b0e00e986 */ /* 0x0001e2000c10110c */
[----:B------:R-:W-:Y:S02]  /*b4b0*/  LOP3.LUT P6, RZ, R0, 0x800000, RZ, 0xc0, !PT ;  /* 0x0080000000ff7812 */ /* 0x000fe400078cc0ff */
[----:B-1----:R-:W-:-:S05]  /*b4c0*/  @!P1 IADD3 R12, P4, R17, R12, RZ ;  /* 0x0000000c110c9210 */ /* 0x002fca0007f9e0ff */
[----:B------:R-:W-:Y:S01]  /*b4d0*/  @!P1 IMAD.X R13, R18, 0x1, R13, P4 ;  /* 0x00000001120d9824 */ /* 0x000fe200020e060d */
[----:B------:R-:W-:Y:S01]  /*b4e0*/  LOP3.LUT P4, RZ, R0, 0x4000000, RZ, 0xc0, !PT ;  /* 0x0400000000ff7812 */ /* 0x000fe2000788c0ff */
[----:B0-----:R-:W0:Y:S01]  /*b4f0*/  @!P3 LDC.64 R14, c[0x0][0x650] ;  /* 0x00019400ff0ebb82 */ /* 0x001e220000000a00 */
[----:B------:R-:W-:Y:S02]  /*b500*/  F2FP.SATFINITE.E4M3.F32.PACK_AB_MERGE_C R11, RZ, R98, RZ ;  /* 0x00000062ff0b723e */ /* 0x000fe400048070ff */
[----:B------:R1:W-:Y:S01]  /*b510*/  @!P1 STG.E.U8 desc[UR12][R12.64+0x9], R95 ;  /* 0x0000095f0c009986 */ /* 0x0003e2000c10110c */
[----:B------:R-:W-:-:S08]  /*b520*/  ISETP.NE.AND P1, PT, R238, RZ, PT ;  /* 0x000000ffee00720c */ /* 0x000fd00003f25270 */
[----:B------:R2:W-:Y:S01]  /*b530*/  @!P4 STG.E.U8 desc[UR12][R182.64+0x10], R9 ;  /* 0x00001009b600c986 */ /* 0x0005e2000c10110c */
[----:B-1----:R-:W1:Y:S03]  /*b540*/  @!P2 LDC.64 R12, c[0x0][0x650] ;  /* 0x00019400ff0cab82 */ /* 0x002e660000000a00 */
[----:B------:R-:W-:Y:S01]  /*b550*/  @!P5 STG.E.U8 desc[UR12][R180.64+0x11], R97 ;  /* 0x00001161b400d986 */ /* 0x000fe2000c10110c */
[----:B------:R-:W-:Y:S02]  /*b560*/  LOP3.LUT P5, RZ, R0, 0x400000, RZ, 0xc0, !PT ;  /* 0x0040000000ff7812 */ /* 0x000fe400078ac0ff */
[----:B0-----:R-:W-:Y:S02]  /*b570*/  @!P3 IADD3 R14, P4, R19, R14, RZ ;  /* 0x0000000e130eb210 */ /* 0x001fe40007f9e0ff */
[----:B--2---:R-:W-:Y:S01]  /*b580*/  F2FP.SATFINITE.E4M3.F32.PACK_AB_MERGE_C R9, RZ, R100, RZ ;  /* 0x00000064ff09723e */ /* 0x004fe200048070ff */
[----:B------:R-:W0:Y:S02]  /*b590*/  @!P1 LDC.64 R18, c[0x0][0x650] ;  /* 0x00019400ff129b82 */ /* 0x000e240000000a00 */
[----:B------:R-:W-:-:S05]  /*b5a0*/  @!P3 IMAD.X R15, R20, 0x1, R15, P4 ;  /* 0x00000001140fb824 */ /* 0x000fca00020e060f */
[----:B------:R2:W-:Y:S01]  /*b5b0*/  @!P3 STG.E.U8 desc[UR12][R14.64+0x10], R11 ;  /* 0x0000100b0e00b986 */ /* 0x0005e2000c10110c */
[----:B------:R-:W-:Y:S02]  /*b5c0*/  LOP3.LUT P3, RZ, R0, 0x200000, RZ, 0xc0, !PT ;  /* 0x0020000000ff7812 */ /* 0x000fe4000786c0ff */
[----:B-1----:R-:W-:-:S05]  /*b5d0*/  @!P2 IADD3 R12, P4, R21, R12, RZ ;  /* 0x0000000c150ca210 */ /* 0x002fca0007f9e0ff */
[----:B------:R-:W-:Y:S01]  /*b5e0*/  @!P2 IMAD.X R13, R22, 0x1, R13, P4 ;  /* 0x00000001160da824 */ /* 0x000fe200020e060d */
[----:B------:R-:W-:Y:S02]  /*b5f0*/  ISETP.NE.AND P2, PT, R235, RZ, PT ;  /* 0x000000ffeb00720c */ /* 0x000fe40003f45270 */
[----:B--2---:R-:W-:Y:S02]  /*b600*/  F2FP.SATFINITE.E4M3.F32.PACK_AB_MERGE_C R11, RZ, R102, RZ ;  /* 0x00000066ff0b723e */ /* 0x004fe400048070ff */
[----:B------:R-:W-:-:S13]  /*b610*/  ISETP.LT.OR P4, PT, R3, 0x12, !P2 ;  /* 0x000000120300780c */ /* 0x000fda0005781670 */
[----:B------:R-:W-:Y:S04]  /*b620*/  @!P4 STG.E.U8 desc[UR12][R12.64+0x11], R99 ;  /* 0x000011630c00c986 */ /* 0x000fe8000c10110c */
[----:B------:R1:W-:Y:S01]  /*b630*/  @!P0 STG.E.U8 desc[UR12][R178.64+0x18], R9 ;  /* 0x00001809b2008986 */ /* 0x0003e2000c10110c */
[----:B------:R-:W-:-:S03]  /*b640*/  ISETP.LT.OR P0, PT, R3, 0x19, !P2 ;  /* 0x000000190300780c */ /* 0x000fc60005701670 */
[----:B------:R-:W-:Y:S01]  /*b650*/  @!P6 STG.E.U8 desc[UR12][R176.64+0x19], R101 ;  /* 0x00001965b000e986 */ /* 0x000fe2000c10110c */
[----:B------:R-:W-:Y:S02]  /*b660*/  LOP3.LUT P6, RZ, R0, 0x100000, RZ, 0xc0, !PT ;  /* 0x0010000000ff7812 */ /* 0x000fe400078cc0ff */
[----:B-1----:R-:W-:-:S07]  /*b670*/  F2FP.SATFINITE.E4M3.F32.PACK_AB_MERGE_C R9, RZ, R104, RZ ;  /* 0x00000068ff09723e */ /* 0x002fce00048070ff */
[----:B------:R-:W1:Y:S02]  /*b680*/  @!P0 LDC.64 R14, c[0x0][0x650] ;  /* 0x00019400ff0e8b82 */ /* 0x000e640000000a00 */
[----:B-1----:R-:W-:-:S05]  /*b690*/  @!P0 IADD3 R14, P4, R23, R14, RZ ;  /* 0x0000000e170e8210 */ /* 0x002fca0007f9e0ff */
[----:B------:R-:W-:Y:S01]  /*b6a0*/  @!P0 IMAD.X R15, R152, 0x1, R15, P4 ;  /* 0x00000001980f8824 */ /* 0x000fe200020e060f */
[C---:B------:R-:W-:Y:S02]  /*b6b0*/  ISETP.LT.OR P0, PT, R3.reuse, 0x1a, !P2 ;  /* 0x0000001a0300780c */ /* 0x040fe40005701670 */
[----:B------:R-:W-:-:S11]  /*b6c0*/  ISETP.LT.OR P4, PT, R3, 0x19, !P2 ;  /* 0x000000190300780c */ /* 0x000fd60005781670 */
[----:B------:R-:W1:Y:S02]  /*b6d0*/  @!P0 LDC.64 R12, c[0x0][0x650] ;  /* 0x00019400ff0c8b82 */ /* 0x000e640000000a00 */
[----:B------:R2:W-:Y:S02]  /*b6e0*/  @!P4 STG.E.U8 desc[UR12][R14.64+0x18], R11 ;  /* 0x0000180b0e00c986 */ /* 0x0005e4000c10110c */
[----:B--2---:R-:W-:Y:S02]  /*b6f0*/  F2FP.SATFINITE.E4M3.F32.PACK_AB_MERGE_C R11, RZ, R106, RZ ;  /* 0x0000006aff0b723e */ /* 0x004fe400048070ff */
[----:B-1----:R-:W-:-:S05]  /*b700*/  @!P0 IADD3 R12, P4, R153, R12, RZ ;  /* 0x0000000c990c8210 */ /* 0x002fca0007f9e0ff */
[----:B------:R-:W-:Y:S01]  /*b710*/  @!P0 IMAD.X R13, R154, 0x1, R13, P4 ;  /* 0x000000019a0d8824 */ /* 0x000fe200020e060d */
[----:B------:R-:W-:Y:S02]  /*b720*/  ISETP.LT.OR P4, PT, R3, 0x1a, !P2 ;  /* 0x0000001a0300780c */ /* 0x000fe40005781670 */
[----:B------:R-:W-:-:S11]  /*b730*/  ISETP.NE.AND P0, PT, R234, RZ, PT ;  /* 0x000000ffea00720c */ /* 0x000fd60003f05270 */
[----:B------:R-:W-:Y:S02]  /*b740*/  @!P4 STG.E.U8 desc[UR12][R12.64+0x19], R103 ;  /* 0x000019670c00c986 */ /* 0x000fe4000c10110c */
[----:B------:R-:W1:Y:S02]  /*b750*/  @!P0 LDC.64 R16, c[0x0][0x650] ;  /* 0x00019400ff108b82 */ /* 0x000e640000000a00 */
[----:B------:R2:W-:Y:S01]  /*b760*/  @!P5 STG.E.U8 desc[UR12][R174.64+0x20], R9 ;  /* 0x00002009ae00d986 */ /* 0x0005e2000c10110c */
[----:B------:R-:W-:-:S03]  /*b770*/  ISETP.LT.OR P5, PT, R3, 0x21, !P2 ;  /* 0x000000210300780c */ /* 0x000fc600057a1670 */
[----:B------:R-:W-:Y:S01]  /*b780*/  @!P3 STG.E.U8 desc[UR12][R172.64+0x21], R105 ;  /* 0x00002169ac00b986 */ /* 0x000fe2000c10110c */
[----:B------:R-:W-:Y:S02]  /*b790*/  ISETP.LT.OR P3, PT, R3, 0x22, !P2 ;  /* 0x000000220300780c */ /* 0x000fe40005761670 */
[----:B--2---:R-:W-:-:S07]  /*b7a0*/  F2FP.SATFINITE.E4M3.F32.PACK_AB_MERGE_C R9, RZ, R108, RZ ;  /* 0x0000006cff09723e */ /* 0x004fce00048070ff */
[----:B------:R-:W2:Y:S08]  /*b7b0*/  @!P5 LDC.64 R14, c[0x0][0x650] ;  /* 0x00019400ff0edb82 */ /* 0x000eb00000000a00 */
[----:B------:R-:W3:Y:S01]  /*b7c0*/  @!P3 LDC.64 R12, c[0x0][0x650] ;  /* 0x00019400ff0cbb82 */ /* 0x000ee20000000a00 */
[----:B--2---:R-:W-:-:S05]  /*b7d0*/  @!P5 IADD3 R14, P4, R155, R14, RZ ;  /* 0x0000000e9b0ed210 */ /* 0x004fca0007f9e0ff */
[----:B------:R-:W-:Y:S01]  /*b7e0*/  @!P5 IMAD.X R15, R224, 0x1, R15, P4 ;  /* 0x00000001e00fd824 */ /* 0x000fe200020e060f */
[----:B---3--:R-:W-:-:S04]  /*b7f0*/  @!P3 IADD3 R12, P4, R225, R12, RZ ;  /* 0x0000000ce10cb210 */ /* 0x008fc80007f9e0ff */
[----:B------:R2:W-:Y:S01]  /*b800*/  @!P5 STG.E.U8 desc[UR12][R14.64+0x20], R11 ;  /* 0x0000200b0e00d986 */ /* 0x0005e2000c10110c */
[----:B------:R-:W-:Y:S01]  /*b810*/  LOP3.LUT P5, RZ, R0, 0x20000, RZ, 0xc0, !PT ;  /* 0x0002000000ff7812 */ /* 0x000fe200078ac0ff */
[----:B------:R-:W-:Y:S01]  /*b820*/  @!P3 IMAD.X R13, R226, 0x1, R13, P4 ;  /* 0x00000001e20db824 */ /* 0x000fe200020e060d */
[----:B------:R-:W-:-:S04]  /*b830*/  LOP3.LUT P4, RZ, R0, 0x80000, RZ, 0xc0, !PT ;  /* 0x0008000000ff7812 */ /* 0x000fc8000788c0ff */
[----:B------:R3:W-:Y:S01]  /*b840*/  @!P3 STG.E.U8 desc[UR12][R12.64+0x21], R107 ;  /* 0x0000216b0c00b986 */ /* 0x0007e2000c10110c */
[----:B------:R-:W-:-:S03]  /*b850*/  ISETP.NE.AND P3, PT, R231, RZ, PT ;  /* 0x000000ffe700720c */ /* 0x000fc60003f65270 */
[----:B------:R4:W-:Y:S01]  /*b860*/  @!P6 STG.E.U8 desc[UR12][R170.64+0x28], R9 ;  /* 0x00002809aa00e986 */ /* 0x0009e2000c10110c */
[----:B------:R-:W-:Y:S02]  /*b870*/  ISETP.LT.OR P6, PT, R3, 0x29, !P2 ;  /* 0x000000290300780c */ /* 0x000fe400057c1670 */
[----:B--2---:R-:W-:Y:S02]  /*b880*/  F2FP.SATFINITE.E4M3.F32.PACK_AB_MERGE_C R11, RZ, R110, RZ ;  /* 0x0000006eff0b723e */ /* 0x004fe400048070ff */
[----:B------:R-:W-:Y:S05]  /*b890*/  @!P4 STG.E.U8 desc[UR12][R168.64+0x29], R109 ;  /* 0x0000296da800c986 */ /* 0x000fea000c10110c */
[----:B---3--:R-:W2:Y:S01]  /*b8a0*/  @!P3 LDC.64 R12, c[0x0][0x650] ;  /* 0x00019400ff0cbb82 */ /* 0x008ea20000000a00 */
[----:B----4-:R-:W-:-:S07]  /*b8b0*/  F2FP.SATFINITE.E4M3.F32.PACK_AB_MERGE_C R9, RZ, R112, RZ ;  /* 0x00000070ff09723e */ /* 0x010fce00048070ff */
[----:B------:R-:W3:Y:S02]  /*b8c0*/  @!P6 LDC.64 R14, c[0x0][0x650] ;  /* 0x00019400ff0eeb82 */ /* 0x000ee40000000a00 */
[----:B---3--:R-:W-:-:S05]  /*b8d0*/  @!P6 IADD3 R14, P4, R227, R14, RZ ;  /* 0x0000000ee30ee210 */ /* 0x008fca0007f9e0ff */
[----:B------:R-:W-:Y:S01]  /*b8e0*/  @!P6 IMAD.X R15, R228, 0x1, R15, P4 ;  /* 0x00000001e40fe824 */ /* 0x000fe200020e060f */
[----:B--2---:R-:W-:-:S04]  /*b8f0*/  @!P3 IADD3 R12, P4, R229, R12, RZ ;  /* 0x0000000ce50cb210 */ /* 0x004fc80007f9e0ff */
[----:B------:R2:W-:Y:S01]  /*b900*/  @!P6 STG.E.U8 desc[UR12][R14.64+0x28], R11 ;  /* 0x0000280b0e00e986 */ /* 0x0005e2000c10110c */
[----:B------:R-:W-:Y:S01]  /*b910*/  @!P3 IMAD.X R13, R230, 0x1, R13, P4 ;  /* 0x00000001e60db824 */ /* 0x000fe200020e060d */
[----:B------:R-:W-:Y:S02]  /*b920*/  ISETP.LT.OR P4, PT, R3, 0x2a, !P2 ;  /* 0x0000002a0300780c */ /* 0x000fe40005781670 */
[----:B------:R-:W-:Y:S02]  /*b930*/  ISETP.NE.AND P3, PT, R10, RZ, PT ;  /* 0x000000ff0a00720c */ /* 0x000fe40003f65270 */
[----:B------:R-:W-:Y:S02]  /*b940*/  LOP3.LUT P6, RZ, R0, 0x10000, RZ, 0xc0, !PT ;  /* 0x0001000000ff7812 */ /* 0x000fe400078cc0ff */
[----:B--2---:R-:W-:-:S07]  /*b950*/  F2FP.SATFINITE.E4M3.F32.PACK_AB_MERGE_C R15, RZ, R114, RZ ;  /* 0x00000072ff0f723e */ /* 0x004fce00048070ff */
[----:B------:R0:W-:Y:S01]  /*b960*/  @!P4 STG.E.U8 desc[UR12][R12.64+0x29], R111 ;  /* 0x0000296f0c00c986 */ /* 0x0001e2000c10110c */
[C---:B------:R-:W-:Y:S02]  /*b970*/  ISETP.LT.OR P4, PT, R3.reuse, 0x31, !P3 ;  /* 0x000000310300780c */ /* 0x040fe40005f81670 */
[----:B------:R-:W-:-:S11]  /*b980*/  ISETP.LT.OR P3, PT, R3, 0x3a, !P3 ;  /* 0x0000003a0300780c */ /* 0x000fd60005f61670 */
[----:B------:R2:W-:Y:S01]  /*b990*/  @!P4 STG.E.U8 desc[UR12][R166.64+0x30], R9 ;  /* 0x00003009a600c986 */ /* 0x0005e2000c10110c */
[----:B-1----:R-:W-:-:S03]  /*b9a0*/  @!P0 IADD3 R10, P4, R233, R16, RZ ;  /* 0x00000010e90a8210 */ /* 0x002fc60007f9e0ff */
[----:B------:R-:W-:Y:S01]  /*b9b0*/  @!P5 STG.E.U8 desc[UR12][R164.64+0x31], R113 ;  /* 0x00003171a400d986 */ /* 0x000fe2000c10110c */
[----:B------:R-:W-:Y:S01]  /*b9c0*/  ISETP.LT.OR P5, PT, R3, 0x39, !P2 ;  /* 0x000000390300780c */ /* 0x000fe200057a1670 */
[----:B------:R-:W-:Y:S01]  /*b9d0*/  @!P0 IMAD.X R11, R232, 0x1, R17, P4 ;  /* 0x00000001e80b8824 */ /* 0x000fe200020e0611 */
[----:B0-----:R-:W-:Y:S01]  /*b9e0*/  @!P1 IADD3 R12, P4, R237, R18, RZ ;  /* 0x00000012ed0c9210 */ /* 0x001fe20007f9e0ff */
[----:B------:R-:W0:Y:S01]  /*b9f0*/  @!P3 LDC.64 R16, c[0x0][0x650] ;  /* 0x00019400ff10bb82 */ /* 0x000e220000000a00 */
[----:B------:R-:W-:Y:S02]  /*ba00*/  ISETP.LT.OR P2, PT, R3, 0x3a, !P2 ;  /* 0x0000003a0300780c */ /* 0x000fe40005741670 */
[----:B------:R-:W-:Y:S01]  /*ba10*/  @!P0 STG.E.U8 desc[UR12][R10.64+0x30], R15 ;  /* 0x0000300f0a008986 */ /* 0x000fe2000c10110c */
[----:B------:R-:W-:Y:S01]  /*ba20*/  @!P1 IMAD.X R13, R236, 0x1, R19, P4 ;  /* 0x00000001ec0d9824 */ /* 0x000fe200020e0613 */
[----:B--2---:R-:W-:Y:S02]  /*ba30*/  F2FP.SATFINITE.E4M3.F32.PACK_AB_MERGE_C R9, RZ, R116, RZ ;  /* 0x00000074ff09723e */ /* 0x004fe400048070ff */
[----:B------:R-:W-:-:S02]  /*ba40*/  ISETP.GE.AND P0, PT, R4, 0x81, PT ;  /* 0x000000810400780c */ /* 0x000fc40003f06270 */
[----:B------:R1:W-:Y:S01]  /*ba50*/  @!P1 STG.E.U8 desc[UR12][R12.64+0x31], R115 ;  /* 0x000031730c009986 */ /* 0x0003e2000c10110c */
[----:B------:R-:W2:Y:S01]  /*ba60*/  @!P5 LDC.64 R18, c[0x0][0x650] ;  /* 0x00019400ff12db82 */ /* 0x000ea20000000a00 */
[----:B------:R-:W-:Y:S02]  /*ba70*/  ISETP.LT.OR P4, PT, R3, 0x1, !P0 ;  /* 0x000000010300780c */ /* 0x000fe40004781670 */
[----:B------:R3:W-:Y:S01]  /*ba80*/  @!P6 STG.E.U8 desc[UR12][R162.64+0x38], R9 ;  /* 0x00003809a200e986 */ /* 0x0007e2000c10110c */
[----:B-1----:R-:W-:Y:S01]  /*ba90*/  IMAD.WIDE.U32 R12, R156, 0x80, RZ ;  /* 0x000000809c0c7825 */ /* 0x002fe200078e00ff */
[----:B0-----:R-:W-:-:S09]  /*baa0*/  @!P3 IADD3 R10, P1, P6, R158, R16, R8 ;  /* 0x000000109e0ab210 */ /* 0x001fd20007e3e008 */
[----:B------:R-:W0:Y:S01]  /*bab0*/  @!P4 LDC.64 R20, c[0x0][0x650] ;  /* 0x00019400ff14cb82 */ /* 0x000e220000000a00 */
[----:B------:R-:W-:Y:S02]  /*bac0*/  @!P3 IADD3.X R11, R161, R17, R7, P1, P6 ;  /* 0x00000011a10bb210 */ /* 0x000fe40000fec407 */
[----:B------:R-:W-:-:S05]  /*bad0*/  @!P5 IADD3 R15, P1, P6, R8, R158, R5 ;  /* 0x0000009e080fd210 */ /* 0x000fca0007e3e005 */
[----:B------:R-:W1:Y:S01]  /*bae0*/  @!P2 LDC.64 R16, c[0x0][0x650] ;  /* 0x00019400ff10ab82 */ /* 0x000e620000000a00 */
[----:B------:R-:W-:Y:S01]  /*baf0*/  @!P5 IADD3.X R0, R7, R161, R6, P1, P6 ;  /* 0x000000a10700d210 */ /* 0x000fe20000fec406 */
[----:B------:R4:W-:Y:S01]  /*bb00*/  @!P3 STG.E.U8 desc[UR12][R10.64+0x39], R117 ;  /* 0x000039750a00b986 */ /* 0x0009e2000c10110c */
[----:B------:R-:W-:Y:S02]  /*bb10*/  ISETP.LT.OR P1, PT, R3, 0x2, !P0 ;  /* 0x000000020300780c */ /* 0x000fe40004721670 */
[----:B--2---:R-:W-:-:S05]  /*bb20*/  @!P5 IADD3 R14, P6, R15, R18, RZ ;  /* 0x000000120f0ed210 */ /* 0x004fca0007fde0ff */
[----:B------:R-:W-:Y:S01]  /*bb30*/  @!P5 IMAD.X R15, R0, 0x1, R19, P6 ;  /* 0x00000001000fd824 */ /* 0x000fe200030e0613 */
[----:B---3--:R-:W-:Y:S01]  /*bb40*/  @!P2 IADD3 R9, P3, P6, R8, R158, R5 ;  /* 0x0000009e0809a210 */ /* 0x008fe20007e7e005 */
[----:B------:R-:W-:-:S03]  /*bb50*/  IMAD.SHL.U32 R19, R157, 0x80, RZ ;  /* 0x000000809d137824 */ /* 0x000fc600078e00ff */
[----:B------:R-:W-:Y:S01]  /*bb60*/  @!P2 IADD3.X R0, R7, R161, R6, P3, P6 ;  /* 0x000000a10700a210 */ /* 0x000fe20001fec406 */
[----:B------:R-:W2:Y:S01]  /*bb70*/  @!P1 LDC.64 R22, c[0x0][0x650] ;  /* 0x00019400ff169b82 */ /* 0x000ea20000000a00 */
[----:B------:R-:W-:Y:S01]  /*bb80*/  F2FP.SATFINITE.E4M3.F32.PACK_AB_MERGE_C R7, RZ, R118, RZ ;  /* 0x00000076ff07723e */ /* 0x000fe200048070ff */
[----:B------:R-:W-:Y:S01]  /*bb90*/  IMAD.IADD R19, R13, 0x1, R19 ;  /* 0x000000010d137824 */ /* 0x000fe200078e0213 */
[----:B0-----:R-:W-:-:S03]  /*bba0*/  @!P4 IADD3 R12, P3, P6, R158, R20, R12 ;  /* 0x000000149e0cc210 */ /* 0x001fc60007e7e00c */
[----:B------:R0:W-:Y:S01]  /*bbb0*/  @!P5 STG.E.U8 desc[UR12][R14.64+0x38], R7 ;  /* 0x000038070e00d986 */ /* 0x0001e2000c10110c */
[----:B------:R-:W-:Y:S02]  /*bbc0*/  @!P4 IADD3.X R13, R161, R21, R19, P3, P6 ;  /* 0x00000015a10dc210 */ /* 0x000fe40001fec413 */
[----:B-1----:R-:W-:Y:S02]  /*bbd0*/  @!P2 IADD3 R8, P5, R9, R16, RZ ;  /* 0x000000100908a210 */ /* 0x002fe40007fbe0ff */
[C---:B------:R-:W-:Y:S02]  /*bbe0*/  ISETP.LT.OR P3, PT, R3.reuse, 0x9, !P0 ;  /* 0x000000090300780c */ /* 0x040fe40004761670 */
[----:B------:R-:W-:Y:S01]  /*bbf0*/  ISETP.LT.OR P6, PT, R3, 0xa, !P0 ;  /* 0x0000000a0300780c */ /* 0x000fe200047c1670 */
[----:B------:R-:W-:Y:S01]  /*bc00*/  @!P2 IMAD.X R9, R0, 0x1, R17, P5 ;  /* 0x000000010009a824 */ /* 0x000fe200028e0611 */
[----:B------:R-:W-:Y:S02]  /*bc10*/  F2FP.SATFINITE.E4M3.F32.PACK_AB_MERGE_C R17, RZ, R56, RZ ;  /* 0x00000038ff11723e */ /* 0x000fe400048070ff */
[----:B----4-:R-:W-:-:S02]  /*bc20*/  @!P1 LEA R11, P5, R156, R158, 0x7 ;  /* 0x0000009e9c0b9211 */ /* 0x010fc400078a38ff */
[----:B------:R1:W-:Y:S01]  /*bc30*/  @!P2 STG.E.U8 desc[UR12][R8.64+0x39], R119 ;  /* 0x000039770800a986 */ /* 0x0003e2000c10110c */
[----:B------:R-:W-:Y:S02]  /*bc40*/  ISETP.GE.AND P2, PT, R4, 0x89, PT ;  /* 0x000000890400780c */ /* 0x000fe40003f46270 */
[----:B------:R-:W-:Y:S01]  /*bc50*/  @!P1 LEA.HI.X R0, R156, R161, R157, 0x7, P5 ;  /* 0x000000a19c009211 */ /* 0x000fe200028f3c9d */
[----:B------:R1:W-:Y:S01]  /*bc60*/  @!P4 STG.E.U8 desc[UR12][R12.64], R17 ;  /* 0x000000110c00c986 */ /* 0x0003e2000c10110c */
[----:B--2---:R-:W-:Y:S01]  /*bc70*/  @!P1 IADD3 R10, P4, R11, R22, RZ ;  /* 0x000000160b0a9210 */ /* 0x004fe20007f9e0ff */
[----:B------:R-:W2:Y:S01]  /*bc80*/  @!P3 LDC.64 R18, c[0x0][0x650] ;  /* 0x00019400ff12bb82 */ /* 0x000ea20000000a00 */
[----:B------:R-:W-:Y:S02]  /*bc90*/  ISETP.LT.OR P5, PT, R3, 0x1, !P2 ;  /* 0x000000010300780c */ /* 0x000fe400057a1670 */
[----:B0-----:R-:W-:Y:S01]  /*bca0*/  F2FP.SATFINITE.E4M3.F32.PACK_AB_MERGE_C R7, RZ, R58, RZ ;  /* 0x0000003aff07723e */ /* 0x001fe200048070ff */
[----:B------:R-:W-:-:S04]  /*bcb0*/  @!P1 IMAD.X R11, R0, 0x1, R23, P4 ;  /* 0x00000001000b9824 */ /* 0x000fc800020e0617 */
[----:B------:R-:W0:Y:S01]  /*bcc0*/  @!P6 LDC.64 R20, c[0x0][0x650] ;  /* 0x00019400ff14eb82 */ /* 0x000e220000000a00 */
[----:B------:R1:W-:Y:S05]  /*bcd0*/  @!P1 STG.E.U8 desc[UR12][R10.64+0x1], R57 ;  /* 0x000001390a009986 */ /* 0x0003ea000c10110c */
[----:B------:R-:W-:Y:S05]  /*bce0*/  @P5 BRA `(.L_x_26) ;  /* 0x0000000000205947 */ /* 0x000fea0003800000 */
[----:B-1----:R-:W-:Y:S01]  /*bcf0*/  IADD3 R9, P1, R5, R158, RZ ;  /* 0x0000009e05097210 */ /* 0x002fe20007f3e0ff */
[----:B------:R-:W-:-:S03]  /*bd00*/  ULDC.64 UR4, c[0x0][0x650] ;  /* 0x0001940000047ab9 */ /* 0x000fc60000000a00 */
[----:B------:R-:W-:Y:S01]  /*bd10*/  LEA R9, P4, R156, R9, 0x7 ;  /* 0x000000099c097211 */ /* 0x000fe200078838ff */
[----:B------:R-:W-:-:S03]  /*bd20*/  IMAD.X R0, R6, 0x1, R161, P1 ;  /* 0x0000000106007824 */ /* 0x000fc600008e06a1 */
[----:B------:R-:W-:Y:S02]  /*bd30*/  IADD3 R8, P1, R9, UR4, RZ ;  /* 0x0000000409087c10 */ /* 0x000fe4000ff3e0ff */
[----:B------:R-:W-:-:S04]  /*bd40*/  LEA.HI.X R0, R156, R0, R157, 0x7, P4 ;  /* 0x000000009c007211 */ /* 0x000fc800020f3c9d */
[----:B------:R-:W-:-:S05]  /*bd50*/  IADD3.X R9, R0, UR5, RZ, P1, !PT ;  /* 0x0000000500097c10 */ /* 0x000fca0008ffe4ff */
[----:B------:R3:W-:Y:S02]  /*bd60*/  STG.E.U8 desc[UR12][R8.64], R7 ;  /* 0x0000000708007986 */ /* 0x0007e4000c10110c */
.L_x_26:
[----:B------:R-:W-:Y:S05]  /*bd70*/  BSYNC B0 ;  /* 0x0000000000007941 */ /* 0x000fea0003800000 */
.L_x_25:
[----:B------:R-:W-:Y:S01]  /*bd80*/  ISETP.LT.OR P1, PT, R3, 0x2, !P2 ;  /* 0x000000020300780c */ /* 0x000fe20005721670 */
[----:B------:R-:W-:Y:S01]  /*bd90*/  FMUL R59, R59, R2 ;  /* 0x000000023b3b7220 */ /* 0x000fe20000400000 */
[----:B------:R-:W-:Y:S04]  /*bda0*/  BSSY B0, `(.L_x_27) ;  /* 0x000000b000007945 */ /* 0x000fe80003800000 */
[----:B------:R-:W-:-:S07]  /*bdb0*/  F2FP.SATFINITE.E4M3.F32.PACK_AB_MERGE_C R59, RZ, R59, RZ ;  /* 0x0000003bff3b723e */ /* 0x000fce00048070ff */
[----:B------:R-:W-:Y:S05]  /*bdc0*/  @P1 BRA `(.L_x_28) ;  /* 0x0000000000201947 */ /* 0x000fea0003800000 */
[----:B---3--:R-:W-:Y:S01]  /*bdd0*/  IADD3 R7, P1, R5, R158, RZ ;  /* 0x0000009e05077210 */ /* 0x008fe20007f3e0ff */
[----:B------:R-:W-:-:S03]  /*bde0*/  ULDC.64 UR4, c[0x0][0x650] ;  /* 0x0001940000047ab9 */ /* 0x000fc60000000a00 */
[----:B------:R-:W-:Y:S01]  /*bdf0*/  LEA R7, P4, R156, R7, 0x7 ;  /* 0x000000079c077211 */ /* 0x000fe200078838ff */
[----:B------:R-:W-:-:S03]  /*be00*/  IMAD.X R0, R6, 0x1, R161, P1 ;  /* 0x0000000106007824 */ /* 0x000fc600008e06a1 */
[----:B-1----:R-:W-:Y:S02]  /*be10*/  IADD3 R8, P1, R7, UR4, RZ ;  /* 0x0000000407087c10 */ /* 0x002fe4000ff3e0ff */
[----:B------:R-:W-:-:S04]  /*be20*/  LEA.HI.X R0, R156, R0, R157, 0x7, P4 ;  /* 0x000000009c007211 */ /* 0x000fc800020f3c9d */
[----:B------:R-:W-:-:S05]  /*be30*/  IADD3.X R9, R0, UR5, RZ, P1, !PT ;  /* 0x0000000500097c10 */ /* 0x000fca0008ffe4ff */
[----:B------:R4:W-:Y:S02]  /*be40*/  STG.E.U8 desc[UR12][R8.64+0x1], R59 ;  /* 0x0000013b08007986 */ /* 0x0009e4000c10110c */
.L_x_28:
[----:B------:R-:W-:Y:S05]  /*be50*/  BSYNC B0 ;  /* 0x0000000000007941 */ /* 0x000fea0003800000 */
.L_x_27:
[----:B-1-34-:R-:W-:Y:S01]  /*be60*/  @!P3 LEA R9, P5, R156, R158, 0x7 ;  /* 0x0000009e9c09b211 */ /* 0x01afe200078a38ff */
[-C--:B------:R-:W-:Y:S01]  /*be70*/  FMUL R60, R60, R2.reuse ;  /* 0x000000023c3c7220 */ /* 0x080fe20000400000 */
[----:B------:R-:W-:Y:S01]  /*be80*/  ISETP.LT.OR P4, PT, R3, 0x11, !P0 ;  /* 0x000000110300780c */ /* 0x000fe20004781670 */
[-C--:B------:R-:W-:Y:S01]  /*be90*/  FMUL R61, R61, R2.reuse ;  /* 0x000000023d3d7220 */ /* 0x080fe20000400000 */
[----:B------:R-:W-:Y:S01]  /*bea0*/  @!P3 LEA.HI.X R0, R156, R161, R157, 0x7, P5 ;  /* 0x000000a19c00b211 */ /* 0x000fe200028f3c9d */
[----:B------:R-:W-:Y:S01]  /*beb0*/  FMUL R62, R62, R2 ;  /* 0x000000023e3e7220 */ /* 0x000fe20000400000 */
[----:B--2---:R-:W-:Y:S01]  /*bec0*/  @!P3 IADD3 R8, P5, R9, R18, RZ ;  /* 0x000000120908b210 */ /* 0x004fe20007fbe0ff */
[----:B------:R-:W-:Y:S01]  /*bed0*/  BSSY B0, `(.L_x_29) ;  /* 0x0000018000007945 */ /* 0x000fe20003800000 */
[----:B------:R-:W-:Y:S02]  /*bee0*/  F2FP.SATFINITE.E4M3.F32.PACK_AB_MERGE_C R7, RZ, R60, RZ ;  /* 0x0000003cff07723e */ /* 0x000fe400048070ff */
[----:B------:R-:W-:Y:S01]  /*bef0*/  ISETP.LT.OR P1, PT, R3, 0x12, !P0 ;  /* 0x000000120300780c */ /* 0x000fe20004721670 */
[----:B------:R-:W-:Y:S01]  /*bf00*/  @!P3 IMAD.X R9, R0, 0x1, R19, P5 ;  /* 0x000000010009b824 */ /* 0x000fe200028e0613 */
[----:B------:R-:W-:-:S02]  /*bf10*/  @!P6 LEA R11, P5, R156, R158, 0x7 ;  /* 0x0000009e9c0be211 */ /* 0x000fc400078a38ff */
[----:B------:R-:W-:Y:S01]  /*bf20*/  F2FP.SATFINITE.E4M3.F32.PACK_AB_MERGE_C R61, RZ, R61, RZ ;  /* 0x0000003dff3d723e */ /* 0x000fe200048070ff */
[----:B------:R-:W1:Y:S01]  /*bf30*/  @!P4 LDC.64 R14, c[0x0][0x650] ;  /* 0x00019400ff0ecb82 */ /* 0x000e620000000a00 */
[----:B------:R2:W-:Y:S01]  /*bf40*/  @!P3 STG.E.U8 desc[UR12][R8.64+0x8], R7 ;  /* 0x000008070800b986 */ /* 0x0005e2000c10110c */
[----:B0-----:R-:W-:Y:S02]  /*bf50*/  @!P6 IADD3 R10, P3, R11, R20, RZ ;  /* 0x000000140b0ae210 */ /* 0x001fe40007f7e0ff */
[----:B------:R-:W-:Y:S02]  /*bf60*/  @!P6 LEA.HI.X R0, R156, R161, R157, 0x7, P5 ;  /* 0x000000a19c00e211 */ /* 0x000fe400028f3c9d */
[----:B------:R-:W-:Y:S02]  /*bf70*/  ISETP.LT.OR P5, PT, R3, 0x9, !P2 ;  /* 0x000000090300780c */ /* 0x000fe400057a1670 */
[----:B------:R-:W0:Y:S01]  /*bf80*/  @!P1 LDC.64 R16, c[0x0][0x650] ;  /* 0x00019400ff109b82 */ /* 0x000e220000000a00 */
[----:B------:R-:W-:Y:S01]  /*bf90*/  @!P6 IMAD.X R11, R0, 0x1, R21, P3 ;  /* 0x00000001000be824 */ /* 0x000fe200018e0615 */
[----:B------:R-:W-:-:S04]  /*bfa0*/  F2FP.SATFINITE.E4M3.F32.PACK_AB_MERGE_C R13, RZ, R62, RZ ;  /* 0x0000003eff0d723e */ /* 0x000fc800048070ff */
[----:B------:R2:W-:Y:S05]  /*bfb0*/  @!P6 STG.E.U8 desc[UR12][R10.64+0x9], R61 ;  /* 0x0000093d0a00e986 */ /* 0x0005ea000c10110c */
[----:B------:R-:W-:Y:S05]  /*bfc0*/  @P5 BRA `(.L_x_30) ;  /* 0x0000000000205947 */ /* 0x000fea0003800000 */
[----:B--2---:R-:W-:Y:S01]  /*bfd0*/  IADD3 R7, P3, R5, R158, RZ ;  /* 0x0000009e05077210 */ /* 0x004fe20007f7e0ff */
[----:B------:R-:W-:-:S03]  /*bfe0*/  ULDC.64 UR4, c[0x0][0x650] ;  /* 0x0001940000047ab9 */ /* 0x000fc60000000a00 */
[----:B------:R-:W-:Y:S01]  /*bff0*/  LEA R7, P5, R156, R7, 0x7 ;  /* 0x000000079c077211 */ /* 0x000fe200078a38ff */
[----:B------:R-:W-:-:S03]  /*c000*/  IMAD.X R0, R6, 0x1, R161, P3 ;  /* 0x0000000106007824 */ /* 0x000fc600018e06a1 */
[----:B------:R-:W-:Y:S02]  /*c010*/  IADD3 R8, P3, R7, UR4, RZ ;  /* 0x0000000407087c10 */ /* 0x000fe4000ff7e0ff */
[----:B------:R-:W-:-:S04]  /*c020*/  LEA.HI.X R0, R156, R0, R157, 0x7, P5 ;  /* 0x000000009c007211 */ /* 0x000fc800028f3c9d */
[----:B------:R-:W-:-:S05]  /*c030*/  IADD3.X R9, R0, UR5, RZ, P3, !PT ;  /* 0x0000000500097c10 */ /* 0x000fca0009ffe4ff */
[----:B------:R3:W-:Y:S02]  /*c040*/  STG.E.U8 desc[UR12][R8.64+0x8], R13 ;  /* 0x0000080d08007986 */ /* 0x0007e4000c10110c */
.L_x_30:
[----:B------:R-:W-:Y:S05]  /*c050*/  BSYNC B0 ;  /* 0x0000000000007941 */ /* 0x000fea0003800000 */
.L_x_29:
[----:B------:R-:W-:Y:S01]  /*c060*/  ISETP.LT.OR P3, PT, R3, 0xa, !P2 ;  /* 0x0000000a0300780c */ /* 0x000fe20005761670 */
[----:B------:R-:W-:Y:S01]  /*c070*/  FMUL R63, R63, R2 ;  /* 0x000000023f3f7220 */ /* 0x000fe20000400000 */
[----:B------:R-:W-:Y:S04]  /*c080*/  BSSY B0, `(.L_x_31) ;  /* 0x000000b000007945 */ /* 0x000fe80003800000 */
[----:B------:R-:W-:-:S07]  /*c090*/  F2FP.SATFINITE.E4M3.F32.PACK_AB_MERGE_C R63, RZ, R63, RZ ;  /* 0x0000003fff3f723e */ /* 0x000fce00048070ff */
[----:B------:R-:W-:Y:S05]  /*c0a0*/  @P3 BRA `(.L_x_32) ;  /* 0x0000000000203947 */ /* 0x000fea0003800000 */
[----:B--2---:R-:W-:Y:S01]  /*c0b0*/  IADD3 R7, P3, R5, R158, RZ ;  /* 0x0000009e05077210 */ /* 0x004fe20007f7e0ff */
[----:B------:R-:W-:-:S03]  /*c0c0*/  ULDC.64 UR4, c[0x0][0x650] ;  /* 0x0001940000047ab9 */ /* 0x000fc60000000a00 */
[----:B------:R-:W-:Y:S01]  /*c0d0*/  LEA R7, P5, R156, R7, 0x7 ;  /* 0x000000079c077211 */ /* 0x000fe200078a38ff */
[----:B------:R-:W-:-:S03]  /*c0e0*/  IMAD.X R0, R6, 0x1, R161, P3 ;  /* 0x0000000106007824 */ /* 0x000fc600018e06a1 */
[----:B---3--:R-:W-:Y:S02]  /*c0f0*/  IADD3 R8, P3, R7, UR4, RZ ;  /* 0x0000000407087c10 */ /* 0x008fe4000ff7e0ff */
[----:B------:R-:W-:-:S04]  /*c100*/  LEA.HI.X R0, R156, R0, R157, 0x7, P5 ;  /* 0x000000009c007211 */ /* 0x000fc800028f3c9d */
[----:B------:R-:W-:-:S05]  /*c110*/  IADD3.X R9, R0, UR5, RZ, P3, !PT ;  /* 0x0000000500097c10 */ /* 0x000fca0009ffe4ff */
[----:B------:R4:W-:Y:S02]  /*c120*/  STG.E.U8 desc[UR12][R8.64+0x9], R63 ;  /* 0x0000093f08007986 */ /* 0x0009e4000c10110c */
.L_x_32:
[----:B------:R-:W-:Y:S05]  /*c130*/  BSYNC B0 ;  /* 0x0000000000007941 */ /* 0x000fea0003800000 */
.L_x_31:
[----:B--234-:R-:W-:Y:S01]  /*c140*/  @!P4 LEA R9, P6, R156, R158, 0x7 ;  /* 0x0000009e9c09c211 */ /* 0x01cfe200078c38ff */
[-C--:B------:R-:W-:Y:S01]  /*c150*/  FMUL R64, R64, R2.reuse ;  /* 0x0000000240407220 */ /* 0x080fe20000400000 */
[----:B------:R-:W-:Y:S01]  /*c160*/  ISETP.LT.OR P5, PT, R3, 0x19, !P0 ;  /* 0x000000190300780c */ /* 0x000fe200047a1670 */
[-C--:B------:R-:W-:Y:S01]  /*c170*/  FMUL R65, R65, R2.reuse ;  /* 0x0000000241417220 */ /* 0x080fe20000400000 */
[----:B------:R-:W-:Y:S01]  /*c180*/  @!P4 LEA.HI.X R0, R156, R161, R157, 0x7, P6 ;  /* 0x000000a19c00c211 */ /* 0x000fe200030f3c9d */
[----:B------:R-:W-:Y:S01]  /*c190*/  FMUL R66, R66, R2 ;  /* 0x0000000242427220 */ /* 0x000fe20000400000 */
[----:B-1----:R-:W-:Y:S01]  /*c1a0*/  @!P4 IADD3 R8, P6, R9, R14, RZ ;  /* 0x0000000e0908c210 */ /* 0x002fe20007fde0ff */
        /* <DEDUP_REMOVED lines=24> */
.L_x_34:
[----:B------:R-:W-:Y:S05]  /*c330*/  BSYNC B0 ;  /* 0x0000000000007941 */ /* 0x000fea0003800000 */
.L_x_33:
        /* <DEDUP_REMOVED lines=13> */
.L_x_36:
[----:B------:R-:W-:Y:S05]  /*c410*/  BSYNC B0 ;  /* 0x0000000000007941 */ /* 0x000fea0003800000 */
.L_x_35:
        /* <DEDUP_REMOVED lines=31> */
.L_x_38:
[----:B------:R-:W-:Y:S05]  /*c610*/  BSYNC B0 ;  /* 0x0000000000007941 */ /* 0x000fea0003800000 */
.L_x_37:
        /* <DEDUP_REMOVED lines=13> */
.L_x_40:
[----:B------:R-:W-:Y:S05]  /*c6f0*/  BSYNC B0 ;  /* 0x0000000000007941 */ /* 0x000fea0003800000 */
.L_x_39:
        /* <DEDUP_REMOVED lines=31> */
.L_x_42:
[----:B------:R-:W-:Y:S05]  /*c8f0*/  BSYNC B0 ;  /* 0x0000000000007941 */ /* 0x000fea0003800000 */
.L_x_41:
        /* <DEDUP_REMOVED lines=13> */
.L_x_44:
[----:B------:R-:W-:Y:S05]  /*c9d0*/  BSYNC B0 ;  /* 0x0000000000007941 */ /* 0x000fea0003800000 */
.L_x_43:
        /* <DEDUP_REMOVED lines=31> */
.L_x_46:
[----:B------:R-:W-:Y:S05]  /*cbd0*/  BSYNC B0 ;  /* 0x0000000000007941 */ /* 0x000fea0003800000 */
.L_x_45:
        /* <DEDUP_REMOVED lines=13> */
.L_x_48:
[----:B------:R-:W-:Y:S05]  /*ccb0*/  BSYNC B0 ;  /* 0x0000000000007941 */ /* 0x000fea0003800000 */
.L_x_47:
[----:B--234-:R-:W-:Y:S01]  /*ccc0*/  @!P4 LEA R9, P5, R156, R158, 0x7 ;  /* 0x0000009e9c09c211 */ /* 0x01cfe200078a38ff */
[-C--:B------:R-:W-:Y:S01]  /*ccd0*/  FMUL R80, R80, R2.reuse ;  /* 0x0000000250507220 */ /* 0x080fe20000400000 */
[----:B------:R-:W-:Y:S01]  /*cce0*/  ISETP.LT.OR P3, PT, R3, 0x39, !P0 ;  /* 0x000000390300780c */ /* 0x000fe20004761670 */
[----:B------:R-:W-:Y:S01]  /*ccf0*/  FMUL R81, R81, R2 ;  /* 0x0000000251517220 */ /* 0x000fe20000400000 */
[----:B-1----:R-:W-:Y:S01]  /*cd00*/  @!P4 IADD3 R8, P6, R9, R14, RZ ;  /* 0x0000000e0908c210 */ /* 0x002fe20007fde0ff */
[----:B------:R-:W-:Y:S01]  /*cd10*/  FMUL R82, R82, R2 ;  /* 0x0000000252527220 */ /* 0x000fe20000400000 */
[C---:B------:R-:W-:Y:S01]  /*cd20*/  @!P4 LEA.HI.X R0, R156.reuse, R161, R157, 0x7, P5 ;  /* 0x000000a19c00c211 */ /* 0x040fe200028f3c9d */
[----:B------:R-:W-:Y:S01]  /*cd30*/  BSSY B0, `(.L_x_49) ;  /* 0x0000018000007945 */ /* 0x000fe20003800000 */
[----:B------:R-:W-:Y:S02]  /*cd40*/  @!P1 LEA R11, P5, R156, R158, 0x7 ;  /* 0x0000009e9c0b9211 */ /* 0x000fe400078a38ff */
[----:B------:R-:W-:Y:S01]  /*cd50*/  ISETP.LT.OR P0, PT, R3, 0x3a, !P0 ;  /* 0x0000003a0300780c */ /* 0x000fe20004701670 */
[----:B------:R-:W-:Y:S01]  /*cd60*/  @!P4 IMAD.X R9, R0, 0x1, R15, P6 ;  /* 0x000000010009c824 */ /* 0x000fe200030e060f */
[----:B0-----:R-:W-:-:S02]  /*cd70*/  @!P1 IADD3 R10, P6, R11, R16, RZ ;  /* 0x000000100b0a9210 */ /* 0x001fc40007fde0ff */
[----:B------:R-:W-:Y:S01]  /*cd80*/  @!P1 LEA.HI.X R0, R156, R161, R157, 0x7, P5 ;  /* 0x000000a19c009211 */ /* 0x000fe200028f3c9d */
[----:B------:R-:W0:Y:S01]  /*cd90*/  @!P3 LDC.64 R18, c[0x0][0x650] ;  /* 0x00019400ff12bb82 */ /* 0x000e220000000a00 */
[----:B------:R-:W-:Y:S02]  /*cda0*/  F2FP.SATFINITE.E4M3.F32.PACK_AB_MERGE_C R7, RZ, R80, RZ ;  /* 0x00000050ff07723e */ /* 0x000fe400048070ff */
[----:B------:R-:W-:Y:S01]  /*cdb0*/  F2FP.SATFINITE.E4M3.F32.PACK_AB_MERGE_C R81, RZ, R81, RZ ;  /* 0x00000051ff51723e */ /* 0x000fe200048070ff */
[----:B------:R-:W-:Y:S01]  /*cdc0*/  @!P1 IMAD.X R11, R0, 0x1, R17, P6 ;  /* 0x00000001000b9824 */ /* 0x000fe200030e0611 */
[----:B------:R-:W-:Y:S01]  /*cdd0*/  ISETP.LT.OR P5, PT, R3, 0x31, !P2 ;  /* 0x000000310300780c */ /* 0x000fe200057a1670 */
[----:B------:R1:W-:Y:S01]  /*cde0*/  @!P4 STG.E.U8 desc[UR12][R8.64+0x30], R7 ;  /* 0x000030070800c986 */ /* 0x0003e2000c10110c */
[----:B------:R-:W-:Y:S01]  /*cdf0*/  F2FP.SATFINITE.E4M3.F32.PACK_AB_MERGE_C R13, RZ, R82, RZ ;  /* 0x00000052ff0d723e */ /* 0x000fe200048070ff */
[----:B------:R-:W2:Y:S02]  /*ce00*/  @!P0 LDC.64 R20, c[0x0][0x650] ;  /* 0x00019400ff148b82 */ /* 0x000ea40000000a00 */
[----:B------:R1:W-:Y:S08]  /*ce10*/  @!P1 STG.E.U8 desc[UR12][R10.64+0x31], R81 ;  /* 0x000031510a009986 */ /* 0x0003f0000c10110c */
        /* <DEDUP_REMOVED lines=9> */
.L_x_50:
[----:B------:R-:W-:Y:S05]  /*ceb0*/  BSYNC B0 ;  /* 0x0000000000007941 */ /* 0x000fea0003800000 */
.L_x_49:
[----:B------:R-:W-:Y:S01]  /*cec0*/  ISETP.LT.OR P4, PT, R3, 0x32, !P2 ;  /* 0x000000320300780c */ /* 0x000fe20005781670 */
[----:B------:R-:W-:Y:S01]  /*ced0*/  FMUL R83, R83, R2 ;  /* 0x0000000253537220 */ /* 0x000fe20000400000 */
[----:B------:R-:W-:Y:S01]  /*cee0*/  BSSY B0, `(.L_x_51) ;  /* 0x000000c000007945 */ /* 0x000fe20003800000 */
[----:B------:R-:W-:-:S03]  /*cef0*/  ISETP.GE.AND P1, PT, R4, 0xc1, PT ;  /* 0x000000c10400780c */ /* 0x000fc60003f26270 */
[----:B------:R-:W-:-:S07]  /*cf00*/  F2FP.SATFINITE.E4M3.F32.PACK_AB_MERGE_C R83, RZ, R83, RZ ;  /* 0x00000053ff53723e */ /* 0x000fce00048070ff */
[----:B------:R-:W-:Y:S05]  /*cf10*/  @P4 BRA `(.L_x_52) ;  /* 0x0000000000204947 */ /* 0x000fea0003800000 */
[----:B-1----:R-:W-:Y:S01]  /*cf20*/  IADD3 R7, P4, R5, R158, RZ ;  /* 0x0000009e05077210 */ /* 0x002fe20007f9e0ff */
[----:B------:R-:W-:-:S03]  /*cf30*/  ULDC.64 UR4, c[0x0][0x650] ;  /* 0x0001940000047ab9 */ /* 0x000fc60000000a00 */
[----:B------:R-:W-:Y:S01]  /*cf40*/  LEA R7, P5, R156, R7, 0x7 ;  /* 0x000000079c077211 */ /* 0x000fe200078a38ff */
[----:B------:R-:W-:-:S03]  /*cf50*/  IMAD.X R0, R6, 0x1, R161, P4 ;  /* 0x0000000106007824 */ /* 0x000fc600020e06a1 */
[----:B---3--:R-:W-:Y:S02]  /*cf60*/  IADD3 R8, P4, R7, UR4, RZ ;  /* 0x0000000407087c10 */ /* 0x008fe4000ff9e0ff */
[----:B------:R-:W-:-:S04]  /*cf70*/  LEA.HI.X R0, R156, R0, R157, 0x7, P5 ;  /* 0x000000009c007211 */ /* 0x000fc800028f3c9d */
[----:B------:R-:W-:-:S05]  /*cf80*/  IADD3.X R9, R0, UR5, RZ, P4, !PT ;  /* 0x0000000500097c10 */ /* 0x000fca000a7fe4ff */
[----:B------:R4:W-:Y:S02]  /*cf90*/  STG.E.U8 desc[UR12][R8.64+0x31], R83 ;  /* 0x0000315308007986 */ /* 0x0009e4000c10110c */
.L_x_52:
[----:B------:R-:W-:Y:S05]  /*cfa0*/  BSYNC B0 ;  /* 0x0000000000007941 */ /* 0x000fea0003800000 */
.L_x_51:
[----:B-1-34-:R-:W-:Y:S01]  /*cfb0*/  @!P3 LEA R9, P6, R156, R158, 0x7 ;  /* 0x0000009e9c09b211 */ /* 0x01afe200078c38ff */
[-C--:B------:R-:W-:Y:S01]  /*cfc0*/  FMUL R84, R84, R2.reuse ;  /* 0x0000000254547220 */ /* 0x080fe20000400000 */
[----:B------:R-:W-:Y:S01]  /*cfd0*/  ISETP.LT.OR P5, PT, R3, 0x1, !P1 ;  /* 0x000000010300780c */ /* 0x000fe20004fa1670 */
[-C--:B------:R-:W-:Y:S01]  /*cfe0*/  FMUL R85, R85, R2.reuse ;  /* 0x0000000255557220 */ /* 0x080fe20000400000 */
[----:B------:R-:W-:Y:S01]  /*cff0*/  @!P3 LEA.HI.X R0, R156, R161, R157, 0x7, P6 ;  /* 0x000000a19c00b211 */ /* 0x000fe200030f3c9d */
[----:B------:R-:W-:Y:S01]  /*d000*/  FMUL R86, R86, R2 ;  /* 0x0000000256567220 */ /* 0x000fe20000400000 */
[----:B0-----:R-:W-:Y:S01]  /*d010*/  @!P3 IADD3 R8, P6, R9, R18, RZ ;  /* 0x000000120908b210 */ /* 0x001fe20007fde0ff */
[----:B------:R-:W-:Y:S01]  /*d020*/  BSSY B0, `(.L_x_53) ;  /* 0x0000018000007945 */ /* 0x000fe20003800000 */
[----:B------:R-:W-:Y:S02]  /*d030*/  F2FP.SATFINITE.E4M3.F32.PACK_AB_MERGE_C R7, RZ, R84, RZ ;  /* 0x00000054ff07723e */ /* 0x000fe400048070ff */
[----:B------:R-:W-:Y:S01]  /*d040*/  ISETP.LT.OR P4, PT, R3, 0x2, !P1 ;  /* 0x000000020300780c */ /* 0x000fe20004f81670 */
[----:B------:R-:W-:Y:S01]  /*d050*/  @!P3 IMAD.X R9, R0, 0x1, R19, P6 ;  /* 0x000000010009b824 */ /* 0x000fe200030e0613 */
[----:B------:R-:W-:-:S02]  /*d060*/  @!P0 LEA R11, P6, R156, R158, 0x7 ;  /* 0x0000009e9c0b8211 */ /* 0x000fc400078c38ff */
[----:B------:R-:W-:Y:S01]  /*d070*/  F2FP.SATFINITE.E4M3.F32.PACK_AB_MERGE_C R85, RZ, R85, RZ ;  /* 0x00000055ff55723e */ /* 0x000fe200048070ff */
[----:B------:R-:W0:Y:S01]  /*d080*/  @!P5 LDC.64 R14, c[0x0][0x650] ;  /* 0x00019400ff0edb82 */ /* 0x000e220000000a00 */
[----:B------:R1:W-:Y:S01]  /*d090*/  @!P3 STG.E.U8 desc[UR12][R8.64+0x38], R7 ;  /* 0x000038070800b986 */ /* 0x0003e2000c10110c */
[----:B--2---:R-:W-:Y:S02]  /*d0a0*/  @!P0 IADD3 R10, P3, R11, R20, RZ ;  /* 0x000000140b0a8210 */ /* 0x004fe40007f7e0ff */
[----:B------:R-:W-:Y:S02]  /*d0b0*/  @!P0 LEA.HI.X R0, R156, R161, R157, 0x7, P6 ;  /* 0x000000a19c008211 */ /* 0x000fe400030f3c9d */
[----:B------:R-:W-:Y:S02]  /*d0c0*/  ISETP.LT.OR P6, PT, R3, 0x39, !P2 ;  /* 0x000000390300780c */ /* 0x000fe400057c1670 */
[----:B------:R-:W2:Y:S01]  /*d0d0*/  @!P4 LDC.64 R16, c[0x0][0x650] ;  /* 0x00019400ff10cb82 */ /* 0x000ea20000000a00 */
[----:B------:R-:W-:Y:S01]  /*d0e0*/  @!P0 IMAD.X R11, R0, 0x1, R21, P3 ;  /* 0x00000001000b8824 */ /* 0x000fe200018e0615 */
[----:B------:R-:W-:-:S04]  /*d0f0*/  F2FP.SATFINITE.E4M3.F32.PACK_AB_MERGE_C R13, RZ, R86, RZ ;  /* 0x00000056ff0d723e */ /* 0x000fc800048070ff */
        /* <DEDUP_REMOVED lines=10> */
.L_x_54:
[----:B------:R-:W-:Y:S05]  /*d1a0*/  BSYNC B0 ;  /* 0x0000000000007941 */ /* 0x000fea0003800000 */
.L_x_53:
[----:B------:R-:W-:Y:S01]  /*d1b0*/  ISETP.LT.OR P2, PT, R3, 0x3a, !P2 ;  /* 0x0000003a0300780c */ /* 0x000fe20005741670 */
[----:B------:R-:W-:Y:S01]  /*d1c0*/  FMUL R87, R87, R2 ;  /* 0x0000000257577220 */ /* 0x000fe20000400000 */
[----:B------:R-:W-:Y:S01]  /*d1d0*/  BSSY B0, `(.L_x_55) ;  /* 0x000000c000007945 */ /* 0x000fe20003800000 */
[----:B------:R-:W-:-:S03]  /*d1e0*/  ISETP.LT.OR P3, PT, R3, 0x9, !P1 ;  /* 0x000000090300780c */ /* 0x000fc60004f61670 */
        /* <DEDUP_REMOVED lines=10> */
.L_x_56:
[----:B------:R-:W-:Y:S05]  /*d290*/  BSYNC B0 ;  /* 0x0000000000007941 */ /* 0x000fea0003800000 */
.L_x_55:
[--C-:B-1-34-:R-:W-:Y:S01]  /*d2a0*/  @!P5 IMAD.MOV.U32 R8, RZ, RZ, R158.reuse ;  /* 0x000000ffff08d224 */ /* 0x11afe200078e009e */
[----:B------:R-:W-:Y:S01]  /*d2b0*/  ISETP.LT.OR P2, PT, R3, 0xa, !P1 ;  /* 0x0000000a0300780c */ /* 0x000fe20004f41670 */
[----:B------:R-:W-:Y:S02]  /*d2c0*/  @!P5 IMAD.MOV.U32 R9, RZ, RZ, R161 ;  /* 0x000000ffff09d224 */ /* 0x000fe400078e00a1 */
[-C--:B------:R-:W-:Y:S01]  /*d2d0*/  FMUL R24, R24, R2.reuse ;  /* 0x0000000218187220 */ /* 0x080fe20000400000 */
[----:B------:R-:W-:Y:S02]  /*d2e0*/  @!P4 IMAD.MOV.U32 R10, RZ, RZ, R158 ;  /* 0x000000ffff0ac224 */ /* 0x000fe400078e009e */
[----:B------:R-:W-:Y:S01]  /*d2f0*/  FMUL R25, R25, R2 ;  /* 0x0000000219197220 */ /* 0x000fe20000400000 */
[----:B------:R-:W-:Y:S01]  /*d300*/  @!P5 IMAD.WIDE.U32 R8, R156, 0xc0, R8 ;  /* 0x000000c09c08d825 */ /* 0x000fe200078e0008 */
[----:B------:R-:W1:Y:S01]  /*d310*/  @!P3 LDC.64 R18, c[0x0][0x650] ;  /* 0x00019400ff12bb82 */ /* 0x000e620000000a00 */
[----:B------:R-:W-:-:S02]  /*d320*/  F2FP.SATFINITE.E4M3.F32.PACK_AB_MERGE_C R7, RZ, R24, RZ ;  /* 0x00000018ff07723e */ /* 0x000fc400048070ff */
[----:B------:R-:W-:Y:S01]  /*d330*/  FMUL R26, R26, R2 ;  /* 0x000000021a1a7220 */ /* 0x000fe20000400000 */
[----:B------:R-:W-:Y:S01]  /*d340*/  @!P4 IMAD.MOV.U32 R11, RZ, RZ, R161 ;  /* 0x000000ffff0bc224 */ /* 0x000fe200078e00a1 */
[----:B0-----:R-:W-:Y:S01]  /*d350*/  @!P5 IADD3 R8, P6, R8, R14, RZ ;  /* 0x0000000e0808d210 */ /* 0x001fe20007fde0ff */
[----:B------:R-:W-:Y:S01]  /*d360*/  @!P5 IMAD R0, R157, 0xc0, RZ ;  /* 0x000000c09d00d824 */ /* 0x000fe200078e02ff */
[----:B------:R-:W-:Y:S01]  /*d370*/  F2FP.SATFINITE.E4M3.F32.PACK_AB_MERGE_C R25, RZ, R25, RZ ;  /* 0x00000019ff19723e */ /* 0x000fe200048070ff */
[----:B------:R-:W-:Y:S01]  /*d380*/  @!P4 IMAD.WIDE.U32 R10, R156, 0xc0, R10 ;  /* 0x000000c09c0ac825 */ /* 0x000fe200078e000a */
[----:B------:R-:W0:Y:S01]  /*d390*/  @!P2 LDC.64 R20, c[0x0][0x650] ;  /* 0x00019400ff14ab82 */ /* 0x000e220000000a00 */
[----:B------:R-:W-:Y:S01]  /*d3a0*/  ISETP.GE.AND P0, PT, R4, 0xc9, PT ;  /* 0x000000c90400780c */ /* 0x000fe20003f06270 */
[----:B------:R-:W-:Y:S01]  /*d3b0*/  BSSY B0, `(.L_x_57) ;  /* 0x0000012000007945 */ /* 0x000fe20003800000 */
[----:B------:R-:W-:Y:S01]  /*d3c0*/  @!P5 IADD3.X R9, R15, R9, R0, P6, !PT ;  /* 0x000000090f09d210 */ /* 0x000fe200037fe400 */
[----:B------:R-:W-:Y:S01]  /*d3d0*/  @!P4 IMAD R0, R157, 0xc0, RZ ;  /* 0x000000c09d00c824 */ /* 0x000fe200078e02ff */
[----:B--2---:R-:W-:-:S02]  /*d3e0*/  @!P4 IADD3 R10, P6, R10, R16, RZ ;  /* 0x000000100a0ac210 */ /* 0x004fc40007fde0ff */
[----:B------:R-:W-:Y:S01]  /*d3f0*/  F2FP.SATFINITE.E4M3.F32.PACK_AB_MERGE_C R13, RZ, R26, RZ ;  /* 0x0000001aff0d723e */ /* 0x000fe200048070ff */
[----:B------:R2:W-:Y:S01]  /*d400*/  @!P5 STG.E.U8 desc[UR12][R8.64], R7 ;  /* 0x000000070800d986 */ /* 0x0005e2000c10110c */
[----:B------:R-:W-:Y:S02]  /*d410*/  @!P4 IADD3.X R11, R17, R11, R0, P6, !PT ;  /* 0x0000000b110bc210 */ /* 0x000fe400037fe400 */
[----:B------:R-:W-:-:S03]  /*d420*/  ISETP.LT.OR P5, PT, R3, 0x1, !P0 ;  /* 0x000000010300780c */ /* 0x000fc600047a1670 */
[----:B------:R2:W-:Y:S10]  /*d430*/  @!P4 STG.E.U8 desc[UR12][R10.64+0x1], R25 ;  /* 0x000001190a00c986 */ /* 0x0005f4000c10110c */
[----:B------:R-:W-:Y:S05]  /*d440*/  @P5 BRA `(.L_x_58) ;  /* 0x0000000000205947 */ /* 0x000fea0003800000 */
[----:B--2---:R-:W-:Y:S01]  /*d450*/  IADD3 R8, P4, R5, R158, RZ ;  /* 0x0000009e05087210 */ /* 0x004fe20007f9e0ff */
[----:B------:R-:W-:Y:S01]  /*d460*/  ULDC.64 UR4, c[0x0][0x650] ;  /* 0x0001940000047ab9 */ /* 0x000fe20000000a00 */
[----:B------:R-:W-:-:S03]  /*d470*/  IMAD R7, R157, 0xc0, RZ ;  /* 0x000000c09d077824 */ /* 0x000fc600078e02ff */
[----:B------:R-:W-:Y:S02]  /*d480*/  IMAD.X R9, R6, 0x1, R161, P4 ;  /* 0x0000000106097824 */ /* 0x000fe400020e06a1 */
[----:B------:R-:W-:-:S03]  /*d490*/  IMAD.WIDE.U32 R8, R156, 0xc0, R8 ;  /* 0x000000c09c087825 */ /* 0x000fc600078e0008 */
[----:B------:R-:W-:-:S04]  /*d4a0*/  IADD3 R8, P4, R8, UR4, RZ ;  /* 0x0000000408087c10 */ /* 0x000fc8000ff9e0ff */
[----:B------:R-:W-:-:S05]  /*d4b0*/  IADD3.X R9, R7, UR5, R9, P4, !PT ;  /* 0x0000000507097c10 */ /* 0x000fca000a7fe409 */
[----:B------:R3:W-:Y:S04]  /*d4c0*/  STG.E.U8 desc[UR12][R8.64], R13 ;  /* 0x0000000d08007986 */ /* 0x0007e8000c10110c */
.L_x_58:
[----:B------:R-:W-:Y:S05]  /*d4d0*/  BSYNC B0 ;  /* 0x0000000000007941 */ /* 0x000fea0003800000 */
.L_x_57:
[----:B------:R-:W-:Y:S01]  /*d4e0*/  ISETP.LT.OR P6, PT, R3, 0x2, !P0 ;  /* 0x000000020300780c */ /* 0x000fe200047c1670 */
[----:B------:R-:W-:Y:S01]  /*d4f0*/  FMUL R27, R27, R2 ;  /* 0x000000021b1b7220 */ /* 0x000fe20000400000 */
[----:B--23--:R-:W-:Y:S01]  /*d500*/  @!P3 IMAD.MOV.U32 R8, RZ, RZ, R158 ;  /* 0x000000ffff08b224 */ /* 0x00cfe200078e009e */
[----:B------:R-:W-:Y:S01]  /*d510*/  BSSY B0, `(.L_x_59) ;  /* 0x000000f000007945 */ /* 0x000fe20003800000 */
[----:B------:R-:W-:Y:S01]  /*d520*/  @!P3 IMAD.MOV.U32 R9, RZ, RZ, R161 ;  /* 0x000000ffff09b224 */ /* 0x000fe200078e00a1 */
[C---:B------:R-:W-:Y:S02]  /*d530*/  ISETP.LT.OR P5, PT, R3.reuse, 0x11, !P1 ;  /* 0x000000110300780c */ /* 0x040fe40004fa1670 */
[----:B------:R-:W-:Y:S01]  /*d540*/  ISETP.LT.OR P4, PT, R3, 0x12, !P1 ;  /* 0x000000120300780c */ /* 0x000fe20004f81670 */
[----:B------:R-:W-:Y:S01]  /*d550*/  @!P3 IMAD.WIDE.U32 R10, R156, 0xc0, R8 ;  /* 0x000000c09c0ab825 */ /* 0x000fe200078e0008 */
[----:B------:R-:W-:-:S04]  /*d560*/  F2FP.SATFINITE.E4M3.F32.PACK_AB_MERGE_C R27, RZ, R27, RZ ;  /* 0x0000001bff1b723e */ /* 0x000fc800048070ff */
[----:B------:R-:W-:Y:S07]  /*d570*/  @P6 BRA `(.L_x_60) ;  /* 0x0000000000206947 */ /* 0x000fee0003800000 */
[----:B------:R-:W-:Y:S01]  /*d580*/  IADD3 R8, P6, R5, R158, RZ ;  /* 0x0000009e05087210 */ /* 0x000fe20007fde0ff */
[----:B------:R-:W-:Y:S01]  /*d590*/  ULDC.64 UR4, c[0x0][0x650] ;  /* 0x0001940000047ab9 */ /* 0x000fe20000000a00 */
[----:B------:R-:W-:-:S03]  /*d5a0*/  IMAD R7, R157, 0xc0, RZ ;  /* 0x000000c09d077824 */ /* 0x000fc600078e02ff */
[----:B------:R-:W-:Y:S02]  /*d5b0*/  IMAD.X R9, R6, 0x1, R161, P6 ;  /* 0x0000000106097824 */ /* 0x000fe400030e06a1 */
[----:B------:R-:W-:-:S03]  /*d5c0*/  IMAD.WIDE.U32 R8, R156, 0xc0, R8 ;  /* 0x000000c09c087825 */ /* 0x000fc600078e0008 */
[----:B------:R-:W-:-:S04]  /*d5d0*/  IADD3 R8, P6, R8, UR4, RZ ;  /* 0x0000000408087c10 */ /* 0x000fc8000ffde0ff */
[----:B------:R-:W-:-:S05]  /*d5e0*/  IADD3.X R9, R7, UR5, R9, P6, !PT ;  /* 0x0000000507097c10 */ /* 0x000fca000b7fe409 */
[----:B------:R2:W-:Y:S04]  /*d5f0*/  STG.E.U8 desc[UR12][R8.64+0x1], R27 ;  /* 0x0000011b08007986 */ /* 0x0005e8000c10110c */
.L_x_60:
[----:B------:R-:W-:Y:S05]  /*d600*/  BSYNC B0 ;  /* 0x0000000000007941 */ /* 0x000fea0003800000 */
.L_x_59:
[----:B------:R-:W-:Y:S01]  /*d610*/  @!P2 IMAD.MOV.U32 R12, RZ, RZ, R158 ;  /* 0x000000ffff0ca224 */ /* 0x000fe200078e009e */
[----:B-12---:R-:W-:Y:S01]  /*d620*/  @!P3 IADD3 R8, P6, R10, R18, RZ ;  /* 0x000000120a08b210 */ /* 0x006fe20007fde0ff */
[----:B------:R-:W-:Y:S02]  /*d630*/  @!P2 IMAD.MOV.U32 R13, RZ, RZ, R161 ;  /* 0x000000ffff0da224 */ /* 0x000fe400078e00a1 */
[-C--:B------:R-:W-:Y:S01]  /*d640*/  FMUL R28, R28, R2.reuse ;  /* 0x000000021c1c7220 */ /* 0x080fe20000400000 */
[----:B------:R-:W-:Y:S02]  /*d650*/  @!P3 IMAD R0, R157, 0xc0, RZ ;  /* 0x000000c09d00b824 */ /* 0x000fe400078e02ff */
[----:B------:R-:W-:Y:S01]  /*d660*/  FMUL R29, R29, R2 ;  /* 0x000000021d1d7220 */ /* 0x000fe20000400000 */
[----:B------:R-:W-:Y:S01]  /*d670*/  @!P2 IMAD.WIDE.U32 R12, R156, 0xc0, R12 ;  /* 0x000000c09c0ca825 */ /* 0x000fe200078e000c */
[----:B------:R-:W1:Y:S01]  /*d680*/  @!P5 LDC.64 R14, c[0x0][0x650] ;  /* 0x00019400ff0edb82 */ /* 0x000e620000000a00 */
[----:B------:R-:W-:-:S02]  /*d690*/  F2FP.SATFINITE.E4M3.F32.PACK_AB_MERGE_C R7, RZ, R28, RZ ;  /* 0x0000001cff07723e */ /* 0x000fc400048070ff */
[----:B------:R-:W-:Y:S01]  /*d6a0*/  FMUL R30, R30, R2 ;  /* 0x000000021e1e7220 */ /* 0x000fe20000400000 */
[----:B------:R-:W-:Y:S01]  /*d6b0*/  @!P3 IADD3.X R9, R19, R11, R0, P6, !PT ;  /* 0x0000000b1309b210 */ /* 0x000fe200037fe400 */
[----:B------:R-:W-:Y:S01]  /*d6c0*/  @!P2 IMAD R0, R157, 0xc0, RZ ;  /* 0x000000c09d00a824 */ /* 0x000fe200078e02ff */
[----:B0-----:R-:W-:Y:S01]  /*d6d0*/  @!P2 IADD3 R10, P6, R12, R20, RZ ;  /* 0x000000140c0aa210 */ /* 0x001fe20007fde0ff */
[----:B------:R-:W-:Y:S01]  /*d6e0*/  BSSY B0, `(.L_x_61) ;  /* 0x0000011000007945 */ /* 0x000fe20003800000 */
[----:B------:R-:W-:Y:S01]  /*d6f0*/  F2FP.SATFINITE.E4M3.F32.PACK_AB_MERGE_C R29, RZ, R29, RZ ;  /* 0x0000001dff1d723e */ /* 0x000fe200048070ff */
[----:B------:R0:W-:Y:S01]  /*d700*/  @!P3 STG.E.U8 desc[UR12][R8.64+0x8], R7 ;  /* 0x000008070800b986 */ /* 0x0001e2000c10110c */
[----:B------:R-:W-:Y:S01]  /*d710*/  @!P2 IADD3.X R11, R21, R13, R0, P6, !PT ;  /* 0x0000000d150ba210 */ /* 0x000fe200037fe400 */
[----:B------:R-:W2:Y:S01]  /*d720*/  @!P4 LDC.64 R16, c[0x0][0x650] ;  /* 0x00019400ff10cb82 */ /* 0x000ea20000000a00 */
[----:B------:R-:W-:Y:S02]  /*d730*/  ISETP.LT.OR P3, PT, R3, 0x9, !P0 ;  /* 0x000000090300780c */ /* 0x000fe40004761670 */
[----:B------:R-:W-:Y:S01]  /*d740*/  F2FP.SATFINITE.E4M3.F32.PACK_AB_MERGE_C R13, RZ, R30, RZ ;  /* 0x0000001eff0d723e */ /* 0x000fe200048070ff */
[----:B------:R0:W-:Y:S10]  /*d750*/  @!P2 STG.E.U8 desc[UR12][R10.64+0x9], R29 ;  /* 0x0000091d0a00a986 */ /* 0x0001f4000c10110c */
[----:B------:R-:W-:Y:S05]  /*d760*/  @P3 BRA `(.L_x_62) ;  /* 0x0000000000203947 */ /* 0x000fea0003800000 */
[----:B0-----:R-:W-:Y:S01]  /*d770*/  IADD3 R8, P2, R5, R158, RZ ;  /* 0x0000009e05087210 */ /* 0x001fe20007f5e0ff */
[----:B------:R-:W-:Y:S01]  /*d780*/  ULDC.64 UR4, c[0x0][0x650] ;  /* 0x0001940000047ab9 */ /* 0x000fe20000000a00 */
[----:B------:R-:W-:-:S03]  /*d790*/  IMAD R7, R157, 0xc0, RZ ;  /* 0x000000c09d077824 */ /* 0x000fc600078e02ff */
[----:B------:R-:W-:Y:S02]  /*d7a0*/  IMAD.X R9, R6, 0x1, R161, P2 ;  /* 0x0000000106097824 */ /* 0x000fe400010e06a1 */
[----:B------:R-:W-:-:S03]  /*d7b0*/  IMAD.WIDE.U32 R8, R156, 0xc0, R8 ;  /* 0x000000c09c087825 */ /* 0x000fc600078e0008 */
[----:B------:R-:W-:-:S04]  /*d7c0*/  IADD3 R8, P2, R8, UR4, RZ ;  /* 0x0000000408087c10 */ /* 0x000fc8000ff5e0ff */
[----:B------:R-:W-:-:S05]  /*d7d0*/  IADD3.X R9, R7, UR5, R9, P2, !PT ;  /* 0x0000000507097c10 */ /* 0x000fca00097fe409 */
[----:B------:R3:W-:Y:S04]  /*d7e0*/  STG.E.U8 desc[UR12][R8.64+0x8], R13 ;  /* 0x0000080d08007986 */ /* 0x0007e8000c10110c */
.L_x_62:
[----:B------:R-:W-:Y:S05]  /*d7f0*/  BSYNC B0 ;  /* 0x0000000000007941 */ /* 0x000fea0003800000 */
.L_x_61:
[----:B------:R-:W-:Y:S01]  /*d800*/  ISETP.LT.OR P6, PT, R3, 0xa, !P0 ;  /* 0x0000000a0300780c */ /* 0x000fe200047c1670 */
[----:B------:R-:W-:Y:S01]  /*d810*/  FMUL R31, R31, R2 ;  /* 0x000000021f1f7220 */ /* 0x000fe20000400000 */
[----:B0--3--:R-:W-:Y:S01]  /*d820*/  @!P5 IMAD.MOV.U32 R8, RZ, RZ, R158 ;  /* 0x000000ffff08d224 */ /* 0x009fe200078e009e */
        /* <DEDUP_REMOVED lines=15> */
.L_x_64:
[----:B------:R-:W-:Y:S05]  /*d920*/  BSYNC B0 ;  /* 0x0000000000007941 */ /* 0x000fea0003800000 */
.L_x_63:
[----:B------:R-:W-:Y:S01]  /*d930*/  @!P4 IMAD.MOV.U32 R12, RZ, RZ, R158 ;  /* 0x000000ffff0cc224 */ /* 0x000fe200078e009e */
[----:B01----:R-:W-:Y:S01]  /*d940*/  @!P5 IADD3 R8, P6, R10, R14, RZ ;  /* 0x0000000e0a08d210 */ /* 0x003fe20007fde0ff */
[----:B------:R-:W-:Y:S02]  /*d950*/  @!P4 IMAD.MOV.U32 R13, RZ, RZ, R161 ;  /* 0x000000ffff0dc224 */ /* 0x000fe400078e00a1 */
[-C--:B------:R-:W-:Y:S01]  /*d960*/  FMUL R32, R32, R2.reuse ;  /* 0x0000000220207220 */ /* 0x080fe20000400000 */
[----:B------:R-:W-:Y:S02]  /*d970*/  @!P5 IMAD R0, R157, 0xc0, RZ ;  /* 0x000000c09d00d824 */ /* 0x000fe400078e02ff */
[----:B------:R-:W-:Y:S01]  /*d980*/  FMUL R33, R33, R2 ;  /* 0x0000000221217220 */ /* 0x000fe20000400000 */
[----:B------:R-:W-:Y:S01]  /*d990*/  @!P4 IMAD.WIDE.U32 R12, R156, 0xc0, R12 ;  /* 0x000000c09c0cc825 */ /* 0x000fe200078e000c */
[----:B------:R-:W0:Y:S01]  /*d9a0*/  @!P3 LDC.64 R18, c[0x0][0x650] ;  /* 0x00019400ff12bb82 */ /* 0x000e220000000a00 */
[----:B------:R-:W-:-:S02]  /*d9b0*/  F2FP.SATFINITE.E4M3.F32.PACK_AB_MERGE_C R7, RZ, R32, RZ ;  /* 0x00000020ff07723e */ /* 0x000fc400048070ff */
[----:B------:R-:W-:Y:S01]  /*d9c0*/  FMUL R34, R34, R2 ;  /* 0x0000000222227220 */ /* 0x000fe20000400000 */
[----:B------:R-:W-:Y:S01]  /*d9d0*/  @!P5 IADD3.X R9, R15, R11, R0, P6, !PT ;  /* 0x0000000b0f09d210 */ /* 0x000fe200037fe400 */
[----:B------:R-:W-:Y:S01]  /*d9e0*/  @!P4 IMAD R0, R157, 0xc0, RZ ;  /* 0x000000c09d00c824 */ /* 0x000fe200078e02ff */
[----:B--2---:R-:W-:Y:S01]  /*d9f0*/  @!P4 IADD3 R10, P6, R12, R16, RZ ;  /* 0x000000100c0ac210 */ /* 0x004fe20007fde0ff */
        /* <DEDUP_REMOVED lines=9> */
[----:B-1----:R-:W-:Y:S01]  /*da90*/  IADD3 R8, P4, R5, R158, RZ ;  /* 0x0000009e05087210 */ /* 0x002fe20007f9e0ff */
[----:B------:R-:W-:Y:S01]  /*daa0*/  ULDC.64 UR4, c[0x0][0x650] ;  /* 0x0001940000047ab9 */ /* 0x000fe20000000a00 */
[----:B------:R-:W-:-:S03]  /*dab0*/  IMAD R7, R157, 0xc0, RZ ;  /* 0x000000c09d077824 */ /* 0x000fc600078e02ff */
[----:B------:R-:W-:Y:S02]  /*dac0*/  IMAD.X R9, R6, 0x1, R161, P4 ;  /* 0x0000000106097824 */ /* 0x000fe400020e06a1 */
[----:B------:R-:W-:-:S03]  /*dad0*/  IMAD.WIDE.U32 R8, R156, 0xc0, R8 ;  /* 0x000000c09c087825 */ /* 0x000fc600078e0008 */
[----:B------:R-:W-:-:S04]  /*dae0*/  IADD3 R8, P4, R8, UR4, RZ ;  /* 0x0000000408087c10 */ /* 0x000fc8000ff9e0ff */
[----:B------:R-:W-:-:S05]  /*daf0*/  IADD3.X R9, R7, UR5, R9, P4, !PT ;  /* 0x0000000507097c10 */ /* 0x000fca000a7fe409 */
[----:B------:R3:W-:Y:S04]  /*db00*/  STG.E.U8 desc[UR12][R8.64+0x10], R13 ;  /* 0x0000100d08007986 */ /* 0x0007e8000c10110c */
.L_x_66:
[----:B------:R-:W-:Y:S05]  /*db10*/  BSYNC B0 ;  /* 0x0000000000007941 */ /* 0x000fea0003800000 */
.L_x_65:
[----:B------:R-:W-:Y:S01]  /*db20*/  ISETP.LT.OR P6, PT, R3, 0x12, !P0 ;  /* 0x000000120300780c */ /* 0x000fe200047c1670 */
[----:B------:R-:W-:Y:S01]  /*db30*/  FMUL R35, R35, R2 ;  /* 0x0000000223237220 */ /* 0x000fe20000400000 */
[----:B-1-3--:R-:W-:Y:S01]  /*db40*/  @!P3 IMAD.MOV.U32 R8, RZ, RZ, R158 ;  /* 0x000000ffff08b224 */ /* 0x00afe200078e009e */
        /* <DEDUP_REMOVED lines=15> */
.L_x_68:
[----:B------:R-:W-:Y:S05]  /*dc40*/  BSYNC B0 ;  /* 0x0000000000007941 */ /* 0x000fea0003800000 */
.L_x_67:
        /* <DEDUP_REMOVED lines=30> */
.L_x_70:
[----:B------:R-:W-:Y:S05]  /*de30*/  BSYNC B0 ;  /* 0x0000000000007941 */ /* 0x000fea0003800000 */
.L_x_69:
        /* <DEDUP_REMOVED lines=18> */
.L_x_72:
[----:B------:R-:W-:Y:S05]  /*df60*/  BSYNC B0 ;  /* 0x0000000000007941 */ /* 0x000fea0003800000 */
.L_x_71:
[----:B------:R-:W-:Y:S01]  /*df70*/  @!P5 IMAD R0, R157, 0xc0, RZ ;  /* 0x000000c09d00d824 */ /* 0x000fe200078e02ff */
[----:B01----:R-:W-:Y:S01]  /*df80*/  @!P5 IADD3 R8, P6, R10, R14, RZ ;  /* 0x0000000e0a08d210 */ /* 0x003fe20007fde0ff */
[----:B------:R-:W-:Y:S02]  /*df90*/  @!P4 IMAD.MOV.U32 R10, RZ, RZ, R158 ;  /* 0x000000ffff0ac224 */ /* 0x000fe400078e009e */
[-C--:B------:R-:W-:Y:S01]  /*dfa0*/  FMUL R40, R40, R2.reuse ;  /* 0x0000000228287220 */ /* 0x080fe20000400000 */
[----:B------:R-:W-:Y:S01]  /*dfb0*/  FMUL R41, R41, R2 ;  /* 0x0000000229297220 */ /* 0x000fe20000400000 */
[----:B------:R-:W-:Y:S01]  /*dfc0*/  @!P5 IADD3.X R9, R15, R11, R0, P6, !PT ;  /* 0x0000000b0f09d210 */ /* 0x000fe200037fe400 */
[----:B------:R-:W-:Y:S01]  /*dfd0*/  @!P4 IMAD.MOV.U32 R11, RZ, RZ, R161 ;  /* 0x000000ffff0bc224 */ /* 0x000fe200078e00a1 */
[----:B------:R-:W0:Y:S01]  /*dfe0*/  @!P3 LDC.64 R18, c[0x0][0x650] ;  /* 0x00019400ff12bb82 */ /* 0x000e220000000a00 */
[----:B------:R-:W-:Y:S01]  /*dff0*/  @!P4 IMAD R0, R157, 0xc0, RZ ;  /* 0x000000c09d00c824 */ /* 0x000fe200078e02ff */
[----:B------:R-:W-:Y:S01]  /*e000*/  F2FP.SATFINITE.E4M3.F32.PACK_AB_MERGE_C R7, RZ, R40, RZ ;  /* 0x00000028ff07723e */ /* 0x000fe200048070ff */
[----:B------:R-:W-:Y:S01]  /*e010*/  @!P4 IMAD.WIDE.U32 R10, R156, 0xc0, R10 ;  /* 0x000000c09c0ac825 */ /* 0x000fe200078e000a */
[----:B------:R-:W-:-:S03]  /*e020*/  F2FP.SATFINITE.E4M3.F32.PACK_AB_MERGE_C R41, RZ, R41, RZ ;  /* 0x00000029ff29723e */ /* 0x000fc600048070ff */
[----:B------:R-:W-:Y:S01]  /*e030*/  FMUL R42, R42, R2 ;  /* 0x000000022a2a7220 */ /* 0x000fe20000400000 */
[----:B------:R-:W-:Y:S01]  /*e040*/  BSSY B0, `(.L_x_73) ;  /* 0x0000014000007945 */ /* 0x000fe20003800000 */
[----:B------:R1:W-:Y:S01]  /*e050*/  @!P5 STG.E.U8 desc[UR12][R8.64+0x20], R7 ;  /* 0x000020070800d986 */ /* 0x0003e2000c10110c */
[----:B--2---:R-:W-:Y:S01]  /*e060*/  @!P4 IADD3 R10, P6, R10, R16, RZ ;  /* 0x000000100a0ac210 */ /* 0x004fe20007fde0ff */
[----:B------:R-:W2:Y:S01]  /*e070*/  @!P2 LDC.64 R20, c[0x0][0x650] ;  /* 0x00019400ff14ab82 */ /* 0x000ea20000000a00 */
[----:B------:R-:W-:Y:S02]  /*e080*/  ISETP.LT.OR P5, PT, R3, 0x21, !P0 ;  /* 0x000000210300780c */ /* 0x000fe400047a1670 */
[----:B------:R-:W-:Y:S02]  /*e090*/  @!P4 IADD3.X R11, R17, R11, R0, P6, !PT ;  /* 0x0000000b110bc210 */ /* 0x000fe400037fe400 */
[----:B------:R-:W-:-:S03]  /*e0a0*/  F2FP.SATFINITE.E4M3.F32.PACK_AB_MERGE_C R15, RZ, R42, RZ ;  /* 0x0000002aff0f723e */ /* 0x000fc600048070ff */
[----:B------:R3:W-:Y:S01]  /*e0b0*/  @!P4 STG.E.U8 desc[UR12][R10.64+0x21], R41 ;  /* 0x000021290a00c986 */ /* 0x0007e2000c10110c */
[----:B-1----:R-:W-:Y:S02]  /*e0c0*/  @!P3 IMAD.MOV.U32 R8, RZ, RZ, R158 ;  /* 0x000000ffff08b224 */ /* 0x002fe400078e009e */
[----:B------:R-:W-:Y:S02]  /*e0d0*/  @!P3 IMAD.MOV.U32 R9, RZ, RZ, R161 ;  /* 0x000000ffff09b224 */ /* 0x000fe400078e00a1 */
[----:B------:R-:W-:Y:S01]  /*e0e0*/  @!P3 IMAD.WIDE.U32 R12, R156, 0xc0, R8 ;  /* 0x000000c09c0cb825 */ /* 0x000fe200078e0008 */
[----:B------:R-:W-:Y:S06]  /*e0f0*/  @P5 BRA `(.L_x_74) ;  /* 0x0000000000205947 */ /* 0x000fec0003800000 */
        /* <DEDUP_REMOVED lines=8> */
.L_x_74:
[----:B------:R-:W-:Y:S05]  /*e180*/  BSYNC B0 ;  /* 0x0000000000007941 */ /* 0x000fea0003800000 */
.L_x_73:
[----:B------:R-:W-:Y:S01]  /*e190*/  ISETP.LT.OR P5, PT, R3, 0x22, !P0 ;  /* 0x000000220300780c */ /* 0x000fe200047a1670 */
[-C--:B------:R-:W-:Y:S01]  /*e1a0*/  FMUL R43, R43, R2.reuse ;  /* 0x000000022b2b7220 */ /* 0x080fe20000400000 */
[----:B------:R-:W-:Y:S01]  /*e1b0*/  BSSY B0, `(.L_x_75) ;  /* 0x000000f000007945 */ /* 0x000fe20003800000 */
[----:B------:R-:W-:Y:S01]  /*e1c0*/  ISETP.LT.OR P6, PT, R3, 0x31, !P1 ;  /* 0x000000310300780c */ /* 0x000fe20004fc1670 */
[----:B------:R-:W-:Y:S01]  /*e1d0*/  FMUL R44, R44, R2 ;  /* 0x000000022c2c7220 */ /* 0x000fe20000400000 */
[----:B0--3--:R-:W-:Y:S01]  /*e1e0*/  @!P3 IADD3 R10, P4, R12, R18, RZ ;  /* 0x000000120c0ab210 */ /* 0x009fe20007f9e0ff */
[----:B------:R-:W-:Y:S01]  /*e1f0*/  @!P3 IMAD R0, R157, 0xc0, RZ ;  /* 0x000000c09d00b824 */ /* 0x000fe200078e02ff */
[----:B------:R-:W-:-:S06]  /*e200*/  F2FP.SATFINITE.E4M3.F32.PACK_AB_MERGE_C R43, RZ, R43, RZ ;  /* 0x0000002bff2b723e */ /* 0x000fcc00048070ff */
        /* <DEDUP_REMOVED lines=9> */
.L_x_76:
[----:B------:R-:W-:Y:S05]  /*e2a0*/  BSYNC B0 ;  /* 0x0000000000007941 */ /* 0x000fea0003800000 */
.L_x_75:
[----:B------:R-:W-:Y:S01]  /*e2b0*/  @!P3 IADD3.X R11, R19, R13, R0, P4, !PT ;  /* 0x0000000d130bb210 */ /* 0x000fe200027fe400 */
[----:B01----:R-:W-:Y:S01]  /*e2c0*/  @!P2 IMAD.MOV.U32 R8, RZ, RZ, R158 ;  /* 0x000000ffff08a224 */ /* 0x003fe200078e009e */
[C---:B------:R-:W-:Y:S01]  /*e2d0*/  ISETP.LT.OR P5, PT, R3.reuse, 0x32, !P1 ;  /* 0x000000320300780c */ /* 0x040fe20004fa1670 */
[----:B------:R-:W-:Y:S01]  /*e2e0*/  @!P2 IMAD.MOV.U32 R9, RZ, RZ, R161 ;  /* 0x000000ffff09a224 */ /* 0x000fe200078e00a1 */
[C---:B------:R-:W-:Y:S01]  /*e2f0*/  ISETP.LT.OR P4, PT, R3.reuse, 0x39, !P1 ;  /* 0x000000390300780c */ /* 0x040fe20004f81670 */
[----:B------:R-:W0:Y:S01]  /*e300*/  @!P6 LDC.64 R12, c[0x0][0x650] ;  /* 0x00019400ff0ceb82 */ /* 0x000e220000000a00 */
[----:B------:R-:W-:Y:S01]  /*e310*/  ISETP.LT.OR P1, PT, R3, 0x3a, !P1 ;  /* 0x0000003a0300780c */ /* 0x000fe20004f21670 */
[----:B------:R-:W-:Y:S01]  /*e320*/  @!P2 IMAD.WIDE.U32 R8, R156, 0xc0, R8 ;  /* 0x000000c09c08a825 */ /* 0x000fe200078e0008 */
[----:B------:R-:W-:-:S03]  /*e330*/  F2FP.SATFINITE.E4M3.F32.PACK_AB_MERGE_C R7, RZ, R44, RZ ;  /* 0x0000002cff07723e */ /* 0x000fc600048070ff */
[-C--:B------:R-:W-:Y:S01]  /*e340*/  FMUL R45, R45, R2.reuse ;  /* 0x000000022d2d7220 */ /* 0x080fe20000400000 */
[----:B------:R-:W-:Y:S01]  /*e350*/  FMUL R46, R46, R2 ;  /* 0x000000022e2e7220 */ /* 0x000fe20000400000 */
[----:B------:R-:W-:Y:S01]  /*e360*/  @!P2 IMAD R0, R157, 0xc0, RZ ;  /* 0x000000c09d00a824 */ /* 0x000fe200078e02ff */
[----:B------:R-:W-:Y:S01]  /*e370*/  BSSY B0, `(.L_x_77) ;  /* 0x000001c000007945 */ /* 0x000fe20003800000 */
[----:B------:R1:W-:Y:S01]  /*e380*/  @!P3 STG.E.U8 desc[UR12][R10.64+0x28], R7 ;  /* 0x000028070a00b986 */ /* 0x0003e2000c10110c */
[----:B--2---:R-:W-:Y:S01]  /*e390*/  @!P2 IADD3 R8, P3, R8, R20, RZ ;  /* 0x000000140808a210 */ /* 0x004fe20007f7e0ff */
[----:B------:R-:W2:Y:S01]  /*e3a0*/  @!P5 LDC.64 R18, c[0x0][0x650] ;  /* 0x00019400ff12db82 */ /* 0x000ea20000000a00 */
[----:B------:R-:W-:Y:S02]  /*e3b0*/  F2FP.SATFINITE.E4M3.F32.PACK_AB_MERGE_C R45, RZ, R45, RZ ;  /* 0x0000002dff2d723e */ /* 0x000fe400048070ff */
[----:B------:R-:W-:Y:S01]  /*e3c0*/  @!P2 IADD3.X R9, R21, R9, R0, P3, !PT ;  /* 0x000000091509a210 */ /* 0x000fe20001ffe400 */
[----:B------:R-:W-:Y:S01]  /*e3d0*/  @!P6 IMAD R0, R157, 0xc0, RZ ;  /* 0x000000c09d00e824 */ /* 0x000fe200078e02ff */
[----:B------:R-:W-:-:S03]  /*e3e0*/  ISETP.LT.OR P3, PT, R3, 0x29, !P0 ;  /* 0x000000290300780c */ /* 0x000fc60004761670 */
[----:B------:R-:W3:Y:S01]  /*e3f0*/  @!P4 LDC.64 R22, c[0x0][0x650] ;  /* 0x00019400ff16cb82 */ /* 0x000ee20000000a00 */
[----:B------:R4:W-:Y:S01]  /*e400*/  @!P2 STG.E.U8 desc[UR12][R8.64+0x29], R45 ;  /* 0x0000292d0800a986 */ /* 0x0009e2000c10110c */
[----:B-1----:R-:W-:Y:S01]  /*e410*/  @!P6 IMAD.MOV.U32 R10, RZ, RZ, R158 ;  /* 0x000000ffff0ae224 */ /* 0x002fe200078e009e */
[----:B------:R-:W-:Y:S01]  /*e420*/  F2FP.SATFINITE.E4M3.F32.PACK_AB_MERGE_C R7, RZ, R46, RZ ;  /* 0x0000002eff07723e */ /* 0x000fe200048070ff */
[----:B------:R-:W-:-:S04]  /*e430*/  @!P6 IMAD.MOV.U32 R11, RZ, RZ, R161 ;  /* 0x000000ffff0be224 */ /* 0x000fc800078e00a1 */
[----:B------:R-:W1:Y:S01]  /*e440*/  @!P1 LDC.64 R24, c[0x0][0x650] ;  /* 0x00019400ff189b82 */ /* 0x000e620000000a00 */
[----:B------:R-:W-:-:S04]  /*e450*/  @!P6 IMAD.WIDE.U32 R10, R156, 0xc0, R10 ;  /* 0x000000c09c0ae825 */ /* 0x000fc800078e000a */
[----:B----4-:R-:W-:Y:S01]  /*e460*/  @!P5 IMAD.MOV.U32 R8, RZ, RZ, R158 ;  /* 0x000000ffff08d224 */ /* 0x010fe200078e009e */
[----:B0-----:R-:W-:Y:S01]  /*e470*/  @!P6 IADD3 R12, P2, R10, R12, RZ ;  /* 0x0000000c0a0ce210 */ /* 0x001fe20007f5e0ff */
[----:B------:R-:W-:Y:S02]  /*e480*/  @!P5 IMAD.MOV.U32 R9, RZ, RZ, R161 ;  /* 0x000000ffff09d224 */ /* 0x000fe400078e00a1 */
[----:B------:R-:W-:Y:S01]  /*e490*/  @!P5 IMAD.WIDE.U32 R14, R156, 0xc0, R8 ;  /* 0x000000c09c0ed825 */ /* 0x000fe200078e0008 */
[----:B------:R-:W-:Y:S09]  /*e4a0*/  @P3 BRA `(.L_x_78) ;  /* 0x0000000000203947 */ /* 0x000ff20003800000 */
        /* <DEDUP_REMOVED lines=8> */
.L_x_78:
[----:B------:R-:W-:Y:S05]  /*e530*/  BSYNC B0 ;  /* 0x0000000000007941 */ /* 0x000fea0003800000 */
.L_x_77:
[----:B------:R-:W-:Y:S01]  /*e540*/  ISETP.LT.OR P3, PT, R3, 0x2a, !P0 ;  /* 0x0000002a0300780c */ /* 0x000fe20004761670 */
[-C--:B------:R-:W-:Y:S01]  /*e550*/  FMUL R48, R48, R2.reuse ;  /* 0x0000000230307220 */ /* 0x080fe20000400000 */
[-C--:B------:R-:W-:Y:S01]  /*e560*/  FMUL R47, R47, R2.reuse ;  /* 0x000000022f2f7220 */ /* 0x080fe20000400000 */
[----:B------:R-:W-:Y:S01]  /*e570*/  BSSY B0, `(.L_x_79) ;  /* 0x0000010000007945 */ /* 0x000fe20003800000 */
[----:B------:R-:W-:Y:S01]  /*e580*/  @!P6 IADD3.X R13, R13, R11, R0, P2, !PT ;  /* 0x0000000b0d0de210 */ /* 0x000fe200017fe400 */
[----:B------:R-:W-:Y:S01]  /*e590*/  FMUL R49, R49, R2 ;  /* 0x0000000231317220 */ /* 0x000fe20000400000 */
[----:B--2---:R-:W-:Y:S01]  /*e5a0*/  @!P5 IADD3 R10, P2, R14, R18, RZ ;  /* 0x000000120e0ad210 */ /* 0x004fe20007f5e0ff */
[----:B------:R-:W-:Y:S01]  /*e5b0*/  @!P5 IMAD R0, R157, 0xc0, RZ ;  /* 0x000000c09d00d824 */ /* 0x000fe200078e02ff */
[----:B0-----:R-:W-:Y:S02]  /*e5c0*/  F2FP.SATFINITE.E4M3.F32.PACK_AB_MERGE_C R7, RZ, R48, RZ ;  /* 0x00000030ff07723e */ /* 0x001fe400048070ff */
[----:B------:R-:W-:-:S03]  /*e5d0*/  F2FP.SATFINITE.E4M3.F32.PACK_AB_MERGE_C R47, RZ, R47, RZ ;  /* 0x0000002fff2f723e */ /* 0x000fc600048070ff */
        /* <DEDUP_REMOVED lines=9> */
.L_x_80:
[----:B------:R-:W-:Y:S05]  /*e670*/  BSYNC B0 ;  /* 0x0000000000007941 */ /* 0x000fea0003800000 */
.L_x_79:
[----:B------:R2:W-:Y:S01]  /*e680*/  @!P6 STG.E.U8 desc[UR12][R12.64+0x30], R7 ;  /* 0x000030070c00e986 */ /* 0x0005e2000c10110c */
[----:B------:R-:W-:Y:S01]  /*e690*/  ISETP.LT.OR P6, PT, R3, 0x31, !P0 ;  /* 0x000000310300780c */ /* 0x000fe200047c1670 */
[----:B------:R-:W-:Y:S01]  /*e6a0*/  FMUL R50, R50, R2 ;  /* 0x0000000232327220 */ /* 0x000fe20000400000 */
[----:B------:R-:W-:Y:S01]  /*e6b0*/  @!P5 IADD3.X R11, R19, R15, R0, P2, !PT ;  /* 0x0000000f130bd210 */ /* 0x000fe200017fe400 */
[----:B0-----:R-:W-:Y:S01]  /*e6c0*/  @!P4 IMAD.MOV.U32 R8, RZ, RZ, R158 ;  /* 0x000000ffff08c224 */ /* 0x001fe200078e009e */
[----:B------:R-:W-:Y:S01]  /*e6d0*/  F2FP.SATFINITE.E4M3.F32.PACK_AB_MERGE_C R49, RZ, R49, RZ ;  /* 0x00000031ff31723e */ /* 0x000fe200048070ff */
[----:B------:R-:W-:Y:S01]  /*e6e0*/  @!P4 IMAD.MOV.U32 R9, RZ, RZ, R161 ;  /* 0x000000ffff09c224 */ /* 0x000fe200078e00a1 */
[----:B------:R-:W-:Y:S01]  /*e6f0*/  BSSY B0, `(.L_x_81) ;  /* 0x0000013000007945 */ /* 0x000fe20003800000 */
[C---:B------:R-:W-:Y:S02]  /*e700*/  ISETP.LT.OR P3, PT, R3.reuse, 0x32, !P0 ;  /* 0x000000320300780c */ /* 0x040fe40004761670 */
[----:B------:R0:W-:Y:S01]  /*e710*/  @!P5 STG.E.U8 desc[UR12][R10.64+0x31], R49 ;  /* 0x000031310a00d986 */ /* 0x0001e2000c10110c */
[C---:B------:R-:W-:Y:S01]  /*e720*/  ISETP.LT.OR P2, PT, R3.reuse, 0x39, !P0 ;  /* 0x000000390300780c */ /* 0x040fe20004741670 */
[----:B--2---:R-:W-:Y:S01]  /*e730*/  @!P4 IMAD.WIDE.U32 R12, R156, 0xc0, R8 ;  /* 0x000000c09c0cc825 */ /* 0x004fe200078e0008 */
[----:B------:R-:W-:-:S02]  /*e740*/  ISETP.LT.OR P0, PT, R3, 0x3a, !P0 ;  /* 0x0000003a0300780c */ /* 0x000fc40004701670 */
[----:B------:R-:W-:Y:S01]  /*e750*/  F2FP.SATFINITE.E4M3.F32.PACK_AB_MERGE_C R3, RZ, R50, RZ ;  /* 0x00000032ff03723e */ /* 0x000fe200048070ff */
[----:B0-----:R-:W-:Y:S02]  /*e760*/  @!P1 IMAD.MOV.U32 R10, RZ, RZ, R158 ;  /* 0x000000ffff0a9224 */ /* 0x001fe400078e009e */
        /* <DEDUP_REMOVED lines=11> */
.L_x_82:
[----:B------:R-:W-:Y:S05]  /*e820*/  BSYNC B0 ;  /* 0x0000000000007941 */ /* 0x000fea0003800000 */
.L_x_81:
[----:B------:R-:W-:Y:S01]  /*e830*/  FMUL R51, R51, R2 ;  /* 0x0000000233337220 */ /* 0x000fe20000400000 */
[----:B------:R-:W-:Y:S01]  /*e840*/  BSSY B0, `(.L_x_83) ;  /* 0x0000011000007945 */ /* 0x000fe20003800000 */
[----:B---3--:R-:W-:Y:S01]  /*e850*/  @!P4 IADD3 R10, P5, R12, R22, RZ ;  /* 0x000000160c0ac210 */ /* 0x008fe20007fbe0ff */
[----:B------:R-:W-:Y:S01]  /*e860*/  FMUL R52, R52, R2 ;  /* 0x0000000234347220 */ /* 0x000fe20000400000 */
[----:B-1----:R-:W-:Y:S01]  /*e870*/  @!P1 IADD3 R16, P6, R14, R24, RZ ;  /* 0x000000180e109210 */ /* 0x002fe20007fde0ff */
[----:B------:R-:W-:Y:S01]  /*e880*/  FMUL R53, R53, R2 ;  /* 0x0000000235357220 */ /* 0x000fe20000400000 */
[C---:B------:R-:W-:Y:S01]  /*e890*/  @!P4 IMAD R0, R157.reuse, 0xc0, RZ ;  /* 0x000000c09d00c824 */ /* 0x040fe200078e02ff */
[----:B------:R-:W-:Y:S01]  /*e8a0*/  F2FP.SATFINITE.E4M3.F32.PACK_AB_MERGE_C R51, RZ, R51, RZ ;  /* 0x00000033ff33723e */ /* 0x000fe200048070ff */
[----:B------:R-:W-:Y:S01]  /*e8b0*/  @!P1 IMAD R4, R157, 0xc0, RZ ;  /* 0x000000c09d049824 */ /* 0x000fe200078e02ff */
[----:B------:R-:W-:Y:S08]  /*e8c0*/  @P3 BRA `(.L_x_84) ;  /* 0x0000000000203947 */ /* 0x000ff00003800000 */
        /* <DEDUP_REMOVED lines=8> */
.L_x_84:
[----:B------:R-:W-:Y:S05]  /*e950*/  BSYNC B0 ;  /* 0x0000000000007941 */ /* 0x000fea0003800000 */
.L_x_83:
[----:B------:R-:W-:Y:S01]  /*e960*/  @!P4 IADD3.X R11, R23, R13, R0, P5, !PT ;  /* 0x0000000d170bc210 */ /* 0x000fe20002ffe400 */
[----:B------:R-:W-:Y:S01]  /*e970*/  FMUL R54, R54, R2 ;  /* 0x0000000236367220 */ /* 0x000fe20000400000 */
[----:B0-----:R-:W-:Y:S01]  /*e980*/  F2FP.SATFINITE.E4M3.F32.PACK_AB_MERGE_C R3, RZ, R52, RZ ;  /* 0x00000034ff03723e */ /* 0x001fe200048070ff */
[----:B------:R-:W-:Y:S01]  /*e990*/  BSSY B0, `(.L_x_85) ;  /* 0x000000f000007945 */ /* 0x000fe20003800000 */
[----:B------:R-:W-:Y:S02]  /*e9a0*/  @!P1 IADD3.X R17, R25, R15, R4, P6, !PT ;  /* 0x0000000f19119210 */ /* 0x000fe400037fe404 */
[----:B------:R-:W-:Y:S01]  /*e9b0*/  F2FP.SATFINITE.E4M3.F32.PACK_AB_MERGE_C R53, RZ, R53, RZ ;  /* 0x00000035ff35723e */ /* 0x000fe200048070ff */
[----:B------:R0:W-:Y:S01]  /*e9c0*/  @!P4 STG.E.U8 desc[UR12][R10.64+0x38], R3 ;  /* 0x000038030a00c986 */ /* 0x0001e2000c10110c */
[----:B------:R-:W-:-:S03]  /*e9d0*/  F2FP.SATFINITE.E4M3.F32.PACK_AB_MERGE_C R7, RZ, R54, RZ ;  /* 0x00000036ff07723e */ /* 0x000fc600048070ff */
[----:B------:R0:W-:Y:S01]  /*e9e0*/  @!P1 STG.E.U8 desc[UR12][R16.64+0x39], R53 ;  /* 0x0000393510009986 */ /* 0x0001e2000c10110c */
[----:B------:R-:W-:Y:S05]  /*e9f0*/  @P2 BRA `(.L_x_86) ;  /* 0x0000000000202947 */ /* 0x000fea0003800000 */
[----:B-1----:R-:W-:Y:S01]  /*ea00*/  IADD3 R8, P1, R5, R158, RZ ;  /* 0x0000009e05087210 */ /* 0x002fe20007f3e0ff */
[----:B------:R-:W-:Y:S01]  /*ea10*/  ULDC.64 UR4, c[0x0][0x650] ;  /* 0x0001940000047ab9 */ /* 0x000fe20000000a00 */
[----:B0-----:R-:W-:-:S03]  /*ea20*/  IMAD R3, R157, 0xc0, RZ ;  /* 0x000000c09d037824 */ /* 0x001fc600078e02ff */
[----:B------:R-:W-:Y:S02]  /*ea30*/  IMAD.X R9, R6, 0x1, R161, P1 ;  /* 0x0000000106097824 */ /* 0x000fe400008e06a1 */
[----:B------:R-:W-:-:S03]  /*ea40*/  IMAD.WIDE.U32 R8, R156, 0xc0, R8 ;  /* 0x000000c09c087825 */ /* 0x000fc600078e0008 */
[----:B------:R-:W-:-:S04]  /*ea50*/  IADD3 R8, P1, R8, UR4, RZ ;  /* 0x0000000408087c10 */ /* 0x000fc8000ff3e0ff */
[----:B------:R-:W-:-:S05]  /*ea60*/  IADD3.X R9, R3, UR5, R9, P1, !PT ;  /* 0x0000000503097c10 */ /* 0x000fca0008ffe409 */
[----:B------:R2:W-:Y:S04]  /*ea70*/  STG.E.U8 desc[UR12][R8.64+0x38], R7 ;  /* 0x0000380708007986 */ /* 0x0005e8000c10110c */
.L_x_86:
[----:B------:R-:W-:Y:S05]  /*ea80*/  BSYNC B0 ;  /* 0x0000000000007941 */ /* 0x000fea0003800000 */
.L_x_85:
[----:B------:R-:W-:Y:S05]  /*ea90*/  @P0 EXIT ;  /* 0x000000000000094d */ /* 0x000fea0003800000 */
[----:B------:R-:W-:Y:S01]  /*eaa0*/  IADD3 R158, P0, R5, R158, RZ ;  /* 0x0000009e059e7210 */ /* 0x000fe20007f1e0ff */
[----:B------:R-:W-:Y:S01]  /*eab0*/  ULDC.64 UR4, c[0x0][0x650] ;  /* 0x0001940000047ab9 */ /* 0x000fe20000000a00 */
[----:B------:R-:W-:Y:S01]  /*eac0*/  FMUL R55, R55, R2 ;  /* 0x0000000237377220 */ /* 0x000fe20000400000 */
[----:B------:R-:W-:Y:S02]  /*ead0*/  IMAD R157, R157, 0xc0, RZ ;  /* 0x000000c09d9d7824 */ /* 0x000fe400078e02ff */
[----:B------:R-:W-:Y:S02]  /*eae0*/  IMAD.X R159, R6, 0x1, R161, P0 ;  /* 0x00000001069f7824 */ /* 0x000fe400000e06a1 */
[----:B------:R-:W-:Y:S01]  /*eaf0*/  F2FP.SATFINITE.E4M3.F32.PACK_AB_MERGE_C R55, RZ, R55, RZ ;  /* 0x00000037ff37723e */ /* 0x000fe200048070ff */
[----:B------:R-:W-:-:S03]  /*eb00*/  IMAD.WIDE.U32 R158, R156, 0xc0, R158 ;  /* 0x000000c09c9e7825 */ /* 0x000fc600078e009e */
[----:B------:R-:W-:-:S04]  /*eb10*/  IADD3 R2, P0, R158, UR4, RZ ;  /* 0x000000049e027c10 */ /* 0x000fc8000ff1e0ff */
[----:B0-----:R-:W-:-:S05]  /*eb20*/  IADD3.X R3, R157, UR5, R159, P0, !PT ;  /* 0x000000059d037c10 */ /* 0x001fca00087fe49f */
[----:B------:R-:W-:Y:S01]  /*eb30*/  STG.E.U8 desc[UR12][R2.64+0x39], R55 ;  /* 0x0000393702007986 */ /* 0x000fe2000c10110c */
[----:B------:R-:W-:Y:S05]  /*eb40*/  EXIT ;  /* 0x000000000000794d */ /* 0x000fea0003800000 */
.L_x_10:
[----:B------:R-:W-:-:S13]  /*eb50*/  ISETP.NE.AND P0, PT, R6, RZ, PT ;  /* 0x000000ff0600720c */ /* 0x000fda0003f05270 */
[----:B------:R-:W-:Y:S05]  /*eb60*/  @P0 EXIT ;  /* 0x000000000000094d */ /* 0x000fea0003800000 */
[----:B------:R-:W-:-:S13]  /*eb70*/  ELECT P0, URZ, PT ;  /* 0x00000000003f782f */ /* 0x000fda0003800000 */
[----:B------:R-:W-:Y:S05]  /*eb80*/  @!P0 BRA `(.L_x_87) ;  /* 0x0000000800108947 */ /* 0x000fea0003800000 */
[----:B------:R-:W-:Y:S02]  /*eb90*/  ISETP.GE.AND P0, PT, R4, 0x1, PT ;  /* 0x000000010400780c */ /* 0x000fe40003f06270 */
[----:B-----5:R-:W-:-:S04]  /*eba0*/  SHF.R.S32.HI R0, RZ, 0x1f, R9 ;  /* 0x0000001fff007819 */ /* 0x020fc80000011409 */
[----:B-1----:R-:W-:-:S07]  /*ebb0*/  LEA.HI R2, R0, R9, RZ, 0x7 ;  /* 0x0000000900027211 */ /* 0x002fce00078f38ff */
[----:B------:R-:W-:Y:S05]  /*ebc0*/  @!P0 BRA `(.L_x_87) ;  /* 0x0000000800008947 */ /* 0x000fea0003800000 */
[----:B------:R-:W0:Y:S01]  /*ebd0*/  S2R R0, SR_CTAID.X ;  /* 0x0000000000007919 */ /* 0x000e220000002500 */
[----:B------:R-:W-:Y:S01]  /*ebe0*/  LOP3.LUT R2, R2, 0xffffff80, RZ, 0xc0, !PT ;  /* 0xffffff8002027812 */ /* 0x000fe200078ec0ff */
[----:B------:R-:W-:Y:S01]  /*ebf0*/  ULDC UR4, c[0x0][0x384] ;  /* 0x0000e10000047ab9 */ /* 0x000fe20000000800 */
[C---:B------:R-:W-:Y:S01]  /*ec00*/  LOP3.LUT P0, RZ, R9.reuse, 0x1f, RZ, 0xc0, !PT ;  /* 0x0000001f09ff7812 */ /* 0x040fe2000780c0ff */
[----:B------:R-:W1:Y:S01]  /*ec10*/  S2R R10, SR_CTAID.Y ;  /* 0x00000000000a7919 */ /* 0x000e620000002600 */
[----:B------:R-:W-:Y:S01]  /*ec20*/  ULDC UR5, c[0x0][0x388] ;  /* 0x0000e20000057ab9 */ /* 0x000fe20000000800 */
[----:B------:R-:W-:Y:S01]  /*ec30*/  IMAD.IADD R2, R9, 0x1, -R2 ;  /* 0x0000000109027824 */ /* 0x000fe200078e0a02 */
[----:B------:R-:W-:Y:S01]  /*ec40*/  LOP3.LUT R20, R8, 0x2, RZ, 0xfc, !PT ;  /* 0x0000000208147812 */ /* 0x000fe200078efcff */
[----:B------:R-:W-:Y:S01]  /*ec50*/  VIADD R21, R4, 0x1 ;  /* 0x0000000104157836 */ /* 0x000fe20000000000 */
[----:B------:R-:W-:Y:S01]  /*ec60*/  CS2R R6, SRZ ;  /* 0x0000000000067805 */ /* 0x000fe2000001ff00 */
[----:B------:R-:W-:Y:S01]  /*ec70*/  IMAD.MOV.U32 R3, RZ, RZ, 0x1 ;  /* 0x00000001ff037424 */ /* 0x000fe200078e00ff */
[C---:B------:R-:W-:Y:S01]  /*ec80*/  ISETP.NE.AND P1, PT, R2.reuse, RZ, PT ;  /* 0x000000ff0200720c */ /* 0x040fe20003f25270 */
[----:B------:R-:W-:Y:S01]  /*ec90*/  IMAD.MOV.U32 R5, RZ, RZ, RZ ;  /* 0x000000ffff057224 */ /* 0x000fe200078e00ff */
[----:B------:R-:W-:Y:S01]  /*eca0*/  ISETP.NE.OR P0, PT, R2, RZ, !P0 ;  /* 0x000000ff0200720c */ /* 0x000fe20004705670 */
[----:B------:R-:W-:-:S02]  /*ecb0*/  IMAD.MOV.U32 R2, RZ, RZ, RZ ;  /* 0x000000ffff027224 */ /* 0x000fc400078e00ff */
[----:B------:R-:W-:Y:S02]  /*ecc0*/  IMAD.MOV.U32 R9, RZ, RZ, RZ ;  /* 0x000000ffff097224 */ /* 0x000fe400078e00ff */
[----:B0-----:R-:W-:-:S04]  /*ecd0*/  IMAD.SHL.U32 R16, R0, 0x100, RZ ;  /* 0x0000010000107824 */ /* 0x001fc800078e00ff */
[----:B------:R-:W-:-:S04]  /*ece0*/  IMAD.HI.U32 R0, R16, UR4, RZ ;  /* 0x0000000410007c27 */ /* 0x000fc8000f8e00ff */
[----:B-1----:R-:W-:Y:S01]  /*ecf0*/  IMAD.SHL.U32 R18, R10, 0x40, RZ ;  /* 0x000000400a127824 */ /* 0x002fe200078e00ff */
[----:B------:R-:W-:-:S07]  /*ed00*/  SHF.R.U32.HI R0, RZ, UR5, R0 ;  /* 0x00000005ff007c19 */ /* 0x000fce0008011600 */
.L_x_91:
[----:B------:R-:W0:Y:S01]  /*ed10*/  S2R R11, SR_CgaCtaId ;  /* 0x00000000000b7919 */ /* 0x000e220000008800 */
[----:B------:R-:W-:-:S04]  /*ed20*/  MOV R10, 0x400 ;  /* 0x00000400000a7802 */ /* 0x000fc80000000f00 */
[----:B0-----:R-:W-:Y:S02]  /*ed30*/  LEA R19, R11, R10, 0x18 ;  /* 0x0000000a0b137211 */ /* 0x001fe400078ec0ff */
[----:B------:R-:W-:-:S03]  /*ed40*/  SHF.L.U32 R10, R3, 0x1f, RZ ;  /* 0x0000001f030a7819 */ /* 0x000fc600000006ff */
[----:B------:R-:W-:-:S07]  /*ed50*/  IMAD R17, R2, 0x8, R19 ;  /* 0x0000000802117824 */ /* 0x000fce00078e0213 */
.L_x_88:
[----:B0-----:R0:W1:Y:S02]  /*ed60*/  SYNCS.PHASECHK.TRANS64.TRYWAIT P2, [R17+URZ+0x37058], R10 ;  /* 0x0370580a110075a7 */ /* 0x001064000804017f */
[----:B-1----:R-:W-:Y:S05]  /*ed70*/  @!P2 NANOSLEEP.SYNCS 0x989680 ;  /* 0x009896800000a95d */ /* 0x002fea0003900000 */
[----:B------:R-:W1:Y:S02]  /*ed80*/  @!P2 SYNCS.PHASECHK.TRANS64 P2, [R17+URZ+0x37058], R10 ;  /* 0x0370580a1100a5a7 */ /* 0x000e64000804007f */
[----:B-1----:R-:W-:Y:S05]  /*ed90*/  @!P2 BRA `(.L_x_88) ;  /* 0xfffffffc00f0a947 */ /* 0x002fea000383ffff */
[----:B0-----:R-:W0:Y:S02]  /*eda0*/  @!P1 LDC R10, c[0x0][0x580] ;  /* 0x00016000ff0a9b82 */ /* 0x001e240000000800 */
[----:B0-----:R0:W-:Y:S02]  /*edb0*/  @!P1 SYNCS.ARRIVE.TRANS64 RZ, [R17+URZ+0x37000], R10 ;  /* 0x0370000a11ff99a7 */ /* 0x0011e4000800003f */
[----:B0-----:R-:W-:-:S04]  /*edc0*/  PRMT R10, R20, 0x9910, RZ ;  /* 0x00009910140a7816 */ /* 0x001fc800000000ff */
[----:B------:R-:W-:-:S13]  /*edd0*/  ISETP.NE.AND P2, PT, R10, 0x2, PT ;  /* 0x000000020a00780c */ /* 0x000fda0003f45270 */
[----:B------:R-:W-:Y:S05]  /*ede0*/  @P2 BRA `(.L_x_89) ;  /* 0x0000000000042947 */ /* 0x000fea0003800000 */
[----:B------:R-:W-:Y:S01]  /*edf0*/  BPT.TRAP 0x1 ;  /* 0x000000040000795c */ /* 0x000fe20000300000 */
.L_x_89:
[----:B------:R-:W-:Y:S05]  /*ee00*/  @P0 BRA `(.L_x_90) ;  /* 0x0000000000040947 */ /* 0x000fea0003800000 */
[----:B------:R-:W-:Y:S01]  /*ee10*/  BPT.TRAP 0x1 ;  /* 0x000000040000795c */ /* 0x000fe20000300000 */
.L_x_90:
[----:B------:R-:W0:Y:S01]  /*ee20*/  LDC R13, c[0x0][0x380] ;  /* 0x0000e000ff0d7b82 */ /* 0x000e220000000800 */
[----:B------:R-:W-:Y:S01]  /*ee30*/  R2UR UR4, R0 ;  /* 0x00000000000472ca */ /* 0x000fe200000e0000 */
[----:B------:R-:W-:Y:S01]  /*ee40*/  ULDC UR14, c[0x0][0x38c] ;  /* 0x0000e300000e7ab9 */ /* 0x000fe20000000800 */
[----:B------:R-:W-:Y:S01]  /*ee50*/  R2UR UR13, R16 ;  /* 0x00000000100d72ca */ /* 0x000fe200000e0000 */
[----:B------:R-:W-:Y:S01]  /*ee60*/  UISETP.NE.AND UP0, UPT, UR14, 0x1, UPT ;  /* 0x000000010e00788c */ /* 0x000fe2000bf05270 */
[C---:B------:R-:W-:Y:S01]  /*ee70*/  R2UR UR18, R9.reuse ;  /* 0x00000000091272ca */ /* 0x040fe200000e0000 */
[----:B------:R-:W-:Y:S01]  /*ee80*/  VIADD R9, R9, 0x1 ;  /* 0x0000000109097836 */ /* 0x000fe20000000000 */
[----:B------:R-:W-:Y:S01]  /*ee90*/  ULDC UR24, c[0x0][0x398] ;  /* 0x0000e60000187ab9 */ /* 0x000fe20000000800 */
[----:B------:R-:W1:Y:S01]  /*eea0*/  LDC.64 R10, c[0x0][0x3f8] ;  /* 0x0000fe00ff0a7b82 */ /* 0x000e620000000a00 */
[----:B------:R-:W-:Y:S01]  /*eeb0*/  R2UR UR16, R2 ;  /* 0x00000000021072ca */ /* 0x000fe200000e0000 */
[----:B------:R-:W-:Y:S01]  /*eec0*/  ULDC UR12, c[0x0][0x3ec] ;  /* 0x0000fb00000c7ab9 */ /* 0x000fe20000000800 */
[----:B------:R-:W-:Y:S01]  /*eed0*/  R2UR UR17, R17 ;  /* 0x00000000111172ca */ /* 0x000fe200000e0000 */
[----:B------:R-:W-:Y:S01]  /*eee0*/  VIADD R21, R21, 0xffffffff ;  /* 0xffffffff15157836 */ /* 0x000fe20000000000 */
[----:B------:R-:W-:Y:S01]  /*eef0*/  ULDC.64 UR28, c[0x0][0x198] ;  /* 0x00006600001c7ab9 */ /* 0x000fe20000000a00 */
[----:B------:R-:W-:Y:S01]  /*ef00*/  ULDC.64 UR20, c[0x0][0x3f0] ;  /* 0x0000fc0000147ab9 */ /* 0x000fe20000000a00 */
[----:B------:R-:W-:Y:S01]  /*ef10*/  @UP0 ULDC.64 UR8, c[0x0][0x390] ;  /* 0x0000e40000080ab9 */ /* 0x000fe20000000a00 */
[----:B------:R-:W1:Y:S01]  /*ef20*/  LDC.64 R14, c[0x0][0x3d0] ;  /* 0x0000f400ff0e7b82 */ /* 0x000e620000000a00 */
[----:B------:R-:W-:Y:S01]  /*ef30*/  ISETP.GT.AND P6, PT, R21, 0x1, PT ;  /* 0x000000011500780c */ /* 0x000fe20003fc4270 */
[----:B------:R-:W-:Y:S01]  /*ef40*/  USHF.L.U32 UR18, UR18, 0x6, URZ ;  /* 0x0000000612127899 */ /* 0x000fe2000800063f */
[----:B------:R-:W-:Y:S01]  /*ef50*/  UMOV UR26, 0x0 ;  /* 0x00000000001a7882 */ /* 0x000fe20000000000 */
[----:B------:R-:W-:-:S04]  /*ef60*/  UMOV UR27, 0x10000000 ;  /* 0x10000000001b7882 */ /* 0x000fc80000000000 */
[----:B------:R-:W2:Y:S01]  /*ef70*/  LDC R12, c[0x0][0x400] ;  /* 0x00010000ff0c7b82 */ /* 0x000ea20000000800 */
[----:B0-----:R-:W-:Y:S01]  /*ef80*/  ISETP.NE.AND P2, PT, R13, 0x1, PT ;  /* 0x000000010d00780c */ /* 0x001fe20003f45270 */
[----:B------:R-:W-:-:S12]  /*ef90*/  UIADD3 UR17, UR17, 0x37000, URZ ;  /* 0x0003700011117890 */ /* 0x000fd8000fffe03f */
[----:B------:R-:W-:Y:S01]  /*efa0*/  @P2 IMAD.U32 R22, RZ, RZ, UR4 ;  /* 0x00000004ff162e24 */ /* 0x000fe2000f8e00ff */
[----:B------:R-:W-:Y:S01]  /*efb0*/  ULDC.64 UR4, c[0x0][0x3c8] ;  /* 0x0000f20000047ab9 */ /* 0x000fe20000000a00 */
[----:B-1----:R-:W-:Y:S02]  /*efc0*/  IMAD R11, R5, R14, R11 ;  /* 0x0000000e050b7224 */ /* 0x002fe400078e020b */
[----:B------:R-:W-:Y:S01]  /*efd0*/  IMAD R10, R7, UR5, R10 ;  /* 0x00000005070a7c24 */ /* 0x000fe2000f8e020a */
[----:B------:R-:W-:Y:S02]  /*efe0*/  @P2 R2UR UR13, R22 ;  /* 0x00000000160d22ca */ /* 0x000fe400000e0000 */
[----:B------:R-:W-:Y:S01]  /*eff0*/  ISETP.NE.AND P2, PT, R9, UR15, PT ;  /* 0x0000000f09007c0c */ /* 0x000fe2000bf45270 */
[----:B------:R-:W-:Y:S02]  /*f000*/  IMAD.U32 R11, R11, 0x20, R10 ;  /* 0x000000200b0b7824 */ /* 0x000fe400078e000a */
[----:B--2---:R-:W-:Y:S01]  /*f010*/  IMAD R12, R6, R15, R12 ;  /* 0x0000000f060c7224 */ /* 0x004fe200078e020c */
[----:B------:R-:W-:Y:S01]  /*f020*/  SEL R9, R9, RZ, P2 ;  /* 0x000000ff09097207 */ /* 0x000fe20001000000 */
[----:B------:R-:W0:Y:S02]  /*f030*/  LDC.64 R14, c[0x0][0x3e0] ;  /* 0x0000f800ff0e7b82 */ /* 0x000e240000000a00 */
[----:B------:R-:W-:-:S04]  /*f040*/  IMAD.U32 R11, R12, 0x400, R11 ;  /* 0x000004000c0b7824 */ /* 0x000fc800078e000b */
[----:B------:R-:W-:Y:S01]  /*f050*/  UIMAD.WIDE.U32 UR6, UR13, UR8, URZ ;  /* 0x000000080d0672a5 */ /* 0x000fe2000f8e003f */
[----:B------:R-:W-:Y:S01]  /*f060*/  R2UR UR25, R11 ;  /* 0x000000000b1972ca */ /* 0x000fe200000e0000 */
[----:B------:R-:W-:Y:S01]  /*f070*/  UIADD3 UR6, -UR13, URZ, URZ ;  /* 0x0000003f0d067290 */ /* 0x000fe2000fffe13f */
[----:B------:R-:W-:Y:S01]  /*f080*/  VIADD R11, R6, 0x1 ;  /* 0x00000001060b7836 */ /* 0x000fe20000000000 */
[----:B------:R-:W-:Y:S01]  /*f090*/  UMOV UR5, UR13 ;  /* 0x0000000d00057c82 */ /* 0x000fe20008000000 */
[----:B------:R-:W-:Y:S02]  /*f0a0*/  @UP0 USHF.R.U32.HI UR5, URZ, UR9, UR7 ;  /* 0x000000093f050299 */ /* 0x000fe40008011607 */
[----:B------:R-:W-:Y:S01]  /*f0b0*/  UISETP.NE.AND UP0, UPT, UR24, 0x1, UPT ;  /* 0x000000011800788c */ /* 0x000fe2000bf05270 */
[----:B------:R-:W-:Y:S01]  /*f0c0*/  IMAD R10, R13, UR6, R16 ;  /* 0x000000060d0a7c24 */ /* 0x000fe2000f8e0210 */
[----:B------:R-:W-:Y:S01]  /*f0d0*/  R2UR UR7, R19 ;  /* 0x00000000130772ca */ /* 0x000fe200000e0000 */
[----:B------:R-:W-:Y:S01]  /*f0e0*/  VIADD R13, R7, 0x1 ;  /* 0x00000001070d7836 */ /* 0x000fe20000000000 */
[----:B------:R-:W-:Y:S01]  /*f0f0*/  ULDC.64 UR8, c[0x0][0x3c0] ;  /* 0x0000f00000087ab9 */ /* 0x000fe20000000a00 */
[----:B------:R-:W-:Y:S01]  /*f100*/  @P2 IMAD.MOV R13, RZ, RZ, R7 ;  /* 0x000000ffff0d2224 */ /* 0x000fe200078e0207 */
[----:B------:R-:W-:Y:S01]  /*f110*/  R2UR UR19, R10 ;  /* 0x000000000a1372ca */ /* 0x000fe200000e0000 */
[C---:B------:R-:W-:Y:S01]  /*f120*/  IMAD R19, R2.reuse, 0x1000, R19 ;  /* 0x0000100002137824 */ /* 0x040fe200078e0213 */
[----:B------:R-:W-:Y:S01]  /*f130*/  UMOV UR22, UR5 ;  /* 0x0000000500167c82 */ /* 0x000fe20008000000 */
[----:B------:R-:W-:Y:S01]  /*f140*/  VIADD R10, R5, 0x1 ;  /* 0x00000001050a7836 */ /* 0x000fe20000000000 */
[----:B------:R-:W-:Y:S01]  /*f150*/  UIADD3 UR6, UP1, UR28, 0xf0, URZ ;  /* 0x000000f01c067890 */ /* 0x000fe2000ff3e03f */
[----:B0-----:R-:W-:Y:S01]  /*f160*/  ISETP.NE.AND P3, PT, R13, R14, PT ;  /* 0x0000000e0d00720c */ /* 0x001fe20003f65270 */
[----:B------:R-:W-:Y:S01]  /*f170*/  @UP0 ULDC UR10, c[0x0][0x39c] ;  /* 0x0000e700000a0ab9 */ /* 0x000fe20000000800 */
[----:B------:R-:W-:Y:S01]  /*f180*/  @UP0 ULDC UR30, c[0x0][0x3a0] ;  /* 0x0000e800001e0ab9 */ /* 0x000fe20000000800 */
[----:B------:R-:W-:Y:S01]  /*f190*/  UIMAD.WIDE.U32 UR10, UR5, UR10, URZ ;  /* 0x0000000a050a72a5 */ /* 0x000fe2000f8e003f */
[----:B------:R-:W-:Y:S01]  /*f1a0*/  R2UR UR23, R19 ;  /* 0x00000000131772ca */ /* 0x000fe200000e0000 */
[----:B------:R-:W-:Y:S01]  /*f1b0*/  ULEA UR16, UR16, UR7, 0xe ;  /* 0x0000000710107291 */ /* 0x000fe2000f8e703f */
[----:B------:R-:W-:Y:S01]  /*f1c0*/  VIADD R2, R2, 0x1 ;  /* 0x0000000102027836 */ /* 0x000fe20000000000 */
[----:B------:R-:W-:-:S02]  /*f1d0*/  @UP0 USHF.R.U32.HI UR22, URZ, UR30, UR11 ;  /* 0x0000001e3f160299 */ /* 0x000fc4000801160b */
[----:B------:R-:W-:Y:S01]  /*f1e0*/  UIMAD UR19, UR19, UR8, UR12 ;  /* 0x00000008131372a4 */ /* 0x000fe2000f8e020c */
[----:B------:R-:W-:Y:S01]  /*f1f0*/  R2UR UR12, R7 ;  /* 0x00000000070c72ca */ /* 0x000fe200000e0000 */
[----:B------:R-:W-:Y:S01]  /*f200*/  UIADD3 UR7, -UR5, URZ, URZ ;  /* 0x0000003f05077290 */ /* 0x000fe2000fffe13f */
[----:B------:R-:W-:Y:S01]  /*f210*/  R2UR UR11, R18 ;  /* 0x00000000120b72ca */ /* 0x000fe200000e0000 */
[----:B------:R-:W-:Y:S01]  /*f220*/  UIADD3 UR8, -UR22, URZ, URZ ;  /* 0x0000003f16087290 */ /* 0x000fe2000fffe13f */
[----:B------:R-:W-:Y:S01]  /*f230*/  @P3 IMAD.MOV R10, RZ, RZ, R5 ;  /* 0x000000ffff0a3224 */ /* 0x000fe200078e0205 */
[----:B------:R-:W-:Y:S01]  /*f240*/  UIMAD UR7, UR14, UR7, UR13 ;  /* 0x000000070e0772a4 */ /* 0x000fe2000f8e020d */
[----:B------:R-:W-:Y:S01]  /*f250*/  R2UR UR13, R5 ;  /* 0x00000000050d72ca */ /* 0x000fe200000e0000 */
[----:B------:R-:W-:Y:S01]  /*f260*/  UIMAD UR5, UR24, UR8, UR5 ;  /* 0x00000008180572a4 */ /* 0x000fe2000f8e0205 */
[----:B------:R-:W-:Y:S01]  /*f270*/  R2UR UR14, R6 ;  /* 0x00000000060e72ca */ /* 0x000fe200000e0000 */
[----:B------:R-:W-:Y:S01]  /*f280*/  UIADD3 UR28, UP2, UR28, 0x270, URZ ;  /* 0x000002701c1c7890 */ /* 0x000fe2000ff5e03f */
[----:B------:R-:W-:Y:S01]  /*f290*/  ISETP.NE.AND P4, PT, R10, R15, PT ;  /* 0x0000000f0a00720c */ /* 0x000fe20003f85270 */
[----:B------:R-:W-:Y:S01]  /*f2a0*/  UIMAD UR20, UR7, UR9, UR20 ;  /* 0x00000009071472a4 */ /* 0x000fe2000f8e0214 */
[C---:B------:R-:W-:Y:S01]  /*f2b0*/  ISETP.NE.AND P5, PT, R2.reuse, 0xb, PT ;  /* 0x0000000b0200780c */ /* 0x040fe20003fa5270 */
[----:B------:R-:W-:Y:S01]  /*f2c0*/  UIMAD UR21, UR5, UR4, UR21 ;  /* 0x00000004051572a4 */ /* 0x000fe2000f8e0215 */
[----:B------:R-:W-:Y:S01]  /*f2d0*/  SEL R7, R13, RZ, P3 ;  /* 0x000000ff0d077207 */ /* 0x000fe20001800000 */
[----:B------:R-:W-:Y:S01]  /*f2e0*/  UIADD3.X UR7, URZ, UR29, URZ, UP1, !UPT ;  /* 0x0000001d3f077290 */ /* 0x000fe20008ffe43f */
[----:B------:R-:W-:Y:S01]  /*f2f0*/  SEL R12, RZ, 0x1, P5 ;  /* 0x00000001ff0c7807 */ /* 0x000fe20002800000 */
[----:B------:R-:W-:Y:S01]  /*f300*/  UPRMT UR4, UR25, 0x5410, URZ ;  /* 0x0000541019047896 */ /* 0x000fe2000800003f */
[----:B------:R-:W-:Y:S01]  /*f310*/  SEL R2, R2, RZ, P5 ;  /* 0x000000ff02027207 */ /* 0x000fe20002800000 */
[----:B------:R-:W-:Y:S01]  /*f320*/  UIADD3 UR8, UR23, 0x2c000, URZ ;  /* 0x0002c00017087890 */ /* 0x000fe2000fffe03f */
[----:B------:R-:W-:Y:S01]  /*f330*/  LOP3.LUT R3, R3, R12, RZ, 0x3c, !PT ;  /* 0x0000000c03037212 */ /* 0x000fe200078e3cff */
[----:B------:R-:W-:Y:S01]  /*f340*/  UIADD3.X UR29, URZ, UR29, URZ, UP2, !UPT ;  /* 0x0000001d3f1d7290 */ /* 0x000fe200097fe43f */
[----:B------:R-:W-:Y:S01]  /*f350*/  SEL R5, R10, RZ, P4 ;  /* 0x000000ff0a057207 */ /* 0x000fe20002000000 */
[----:B------:R-:W-:Y:S01]  /*f360*/  UMOV UR9, UR17 ;  /* 0x0000001100097c82 */ /* 0x000fe20008000000 */
[----:B------:R-:W-:Y:S01]  /*f370*/  UMOV UR10, UR18 ;  /* 0x00000012000a7c82 */ /* 0x000fe20008000000 */
[----:B------:R-:W-:Y:S01]  /*f380*/  @P4 IMAD.MOV R11, RZ, RZ, R6 ;  /* 0x000000ffff0b4224 */ /* 0x000fe200078e0206 */
[----:B------:R0:W-:Y:S03]  /*f390*/  UTMALDG.5D.IM2COL [UR16], [UR6], UR4 ;  /* 0x00000010060073b4 */ /* 0x0001e60008060004 */
[----:B------:R-:W-:Y:S01]  /*f3a0*/  IMAD.MOV.U32 R6, RZ, RZ, R11 ;  /* 0x000000ffff067224 */ /* 0x000fe200078e000b */
[----:B------:R0:W-:Y:S02]  /*f3b0*/  UTMALDG.5D [UR8], [UR28], desc[UR26] ;  /* 0x00001a081c0075b4 */ /* 0x0001e40008021000 */
[----:B0-----:R-:W-:Y:S05]  /*f3c0*/  @P6 BRA `(.L_x_91) ;  /* 0xfffffff800506947 */ /* 0x001fea000383ffff */
.L_x_87:
[----:B------:R-:W-:Y:S01]  /*f3d0*/  ISETP.GE.U32.AND P2, PT, R4, 0xb, PT ;  /* 0x0000000b0400780c */ /* 0x000fe20003f46070 */
[----:B------:R-:W-:Y:S05]  /*f3e0*/  WARPSYNC.ALL ;  /* 0x0000000000007948 */ /* 0x000fea0003800000 */
[----:B------:R-:W-:-:S07]  /*f3f0*/  ELECT P1, URZ, PT ;  /* 0x00000000003f782f */ /* 0x000fce0003820000 */
[----:B-1---5:R-:W-:-:S05]  /*f400*/  @P2 IMAD.WIDE.U32 R2, R4, -0x45d1745d, RZ ;  /* 0xba2e8ba304022825 */ /* 0x022fca00078e00ff */
[----:B------:R-:W-:-:S04]  /*f410*/  @P2 SHF.R.U32.HI R0, RZ, 0x3, R3 ;  /* 0x00000003ff002819 */ /* 0x000fc80000011603 */
[----:B------:R-:W-:-:S04]  /*f420*/  @P2 LOP3.LUT R0, R0, 0x1, RZ, 0xc0, !PT ;  /* 0x0000000100002812 */ /* 0x000fc800078ec0ff */
[----:B------:R-:W-:Y:S01]  /*f430*/  @P2 ISETP.NE.U32.AND P0, PT, R0, 0x1, PT ;  /* 0x000000010000280c */ /* 0x000fe20003f05070 */
[----:B------:R-:W-:-:S12]  /*f440*/  @!P1 EXIT ;  /* 0x000000000000994d */ /* 0x000fd80003800000 */
[----:B------:R-:W-:Y:S01]  /*f450*/  LOP3.LUT R8, R8, 0x2, RZ, 0xfc, !PT ;  /* 0x0000000208087812 */ /* 0x000fe200078efcff */
[----:B------:R-:W-:Y:S01]  /*f460*/  IMAD.MOV.U32 R0, RZ, RZ, 0x1 ;  /* 0x00000001ff007424 */ /* 0x000fe200078e00ff */
[----:B------:R-:W-:Y:S02]  /*f470*/  @P2 ISETP.NE.U32.AND.EX P0, PT, RZ, RZ, PT, P0 ;  /* 0x000000ffff00220c */ /* 0x000fe40003f05100 */
[----:B------:R-:W-:Y:S02]  /*f480*/  ISETP.NE.AND P1, PT, R8, 0x3, PT ;  /* 0x000000030800780c */ /* 0x000fe40003f25270 */
[----:B------:R-:W-:-:S11]  /*f490*/  @P2 SEL R0, RZ, 0x1, !P0 ;  /* 0x00000001ff002807 */ /* 0x000fd60004000000 */
[----:B------:R-:W-:Y:S05]  /*f4a0*/  @!P1 BRA `(.L_x_92) ;  /* 0x0000000000049947 */ /* 0x000fea0003800000 */
[----:B------:R-:W-:Y:S01]  /*f4b0*/  BPT.TRAP 0x1 ;  /* 0x000000040000795c */ /* 0x000fe20000300000 */
.L_x_92:
[----:B------:R-:W0:Y:S01]  /*f4c0*/  S2R R5, SR_CgaCtaId ;  /* 0x0000000000057919 */ /* 0x000e220000008800 */
[----:B------:R-:W-:Y:S01]  /*f4d0*/  IMAD.WIDE.U32 R2, R4, -0x45d1745d, RZ ;  /* 0xba2e8ba304027825 */ /* 0x000fe200078e00ff */
[----:B------:R-:W-:-:S04]  /*f4e0*/  MOV R2, 0x400 ;  /* 0x0000040000027802 */ /* 0x000fc80000000f00 */
[----:B------:R-:W-:-:S05]  /*f4f0*/  SHF.R.U32.HI R3, RZ, 0x3, R3 ;  /* 0x00000003ff037819 */ /* 0x000fca0000011603 */
[----:B------:R-:W-:Y:S01]  /*f500*/  IMAD R4, R3, -0xb, R4 ;  /* 0xfffffff503047824 */ /* 0x000fe200078e0204 */
[----:B0-----:R-:W-:Y:S02]  /*f510*/  LEA R2, R5, R2, 0x18 ;  /* 0x0000000205027211 */ /* 0x001fe400078ec0ff */
[----:B------:R-:W-:-:S03]  /*f520*/  SHF.L.U32 R5, R0, 0x1f, RZ ;  /* 0x0000001f00057819 */ /* 0x000fc600000006ff */
[----:B------:R-:W-:-:S04]  /*f530*/  VIADD R3, R2, 0x37058 ;  /* 0x0003705802037836 */ /* 0x000fc80000000000 */
[----:B------:R-:W-:-:S07]  /*f540*/  IMAD R2, R4, 0x8, R3 ;  /* 0x0000000804027824 */ /* 0x000fce00078e0203 */
.L_x_93:
[----:B0-----:R0:W1:Y:S02]  /*f550*/  SYNCS.PHASECHK.TRANS64.TRYWAIT P0, [R2+URZ], R5 ;  /* 0x00000005020075a7 */ /* 0x001064000800017f */
[----:B-1----:R-:W-:Y:S05]  /*f560*/  @!P0 NANOSLEEP.SYNCS 0x989680 ;  /* 0x009896800000895d */ /* 0x002fea0003900000 */
[----:B------:R-:W1:Y:S02]  /*f570*/  @!P0 SYNCS.PHASECHK.TRANS64 P0, [R2+URZ], R5 ;  /* 0x00000005020085a7 */ /* 0x000e64000800007f */
[----:B-1----:R-:W-:Y:S05]  /*f580*/  @!P0 BRA `(.L_x_93) ;  /* 0xfffffffc00f08947 */ /* 0x002fea000383ffff */
[----:B------:R-:W-:-:S05]  /*f590*/  VIADD R4, R4, 0x1 ;  /* 0x0000000104047836 */ /* 0x000fca0000000000 */
[----:B------:R-:W-:-:S04]  /*f5a0*/  ISETP.NE.AND P0, PT, R4, 0xb, PT ;  /* 0x0000000b0400780c */ /* 0x000fc80003f05270 */
[----:B0-----:R-:W-:Y:S02]  /*f5b0*/  SEL R5, RZ, 0x1, P0 ;  /* 0x00000001ff057807 */ /* 0x001fe40000000000 */
[----:B------:R-:W-:Y:S02]  /*f5c0*/  SEL R4, R4, RZ, P0 ;  /* 0x000000ff04047207 */ /* 0x000fe40000000000 */
[----:B------:R-:W-:-:S03]  /*f5d0*/  LOP3.LUT R7, R0, R5, RZ, 0x3c, !PT ;  /* 0x0000000500077212 */ /* 0x000fc600078e3cff */
[----:B------:R-:W-:Y:S01]  /*f5e0*/  IMAD R0, R4, 0x8, R3 ;  /* 0x0000000804007824 */ /* 0x000fe200078e0203 */
[----:B------:R-:W-:-:S07]  /*f5f0*/  SHF.L.U32 R5, R7, 0x1f, RZ ;  /* 0x0000001f07057819 */ /* 0x000fce00000006ff */
.L_x_94:
        /* <DEDUP_REMOVED lines=11> */
.L_x_95:
        /* <DEDUP_REMOVED lines=11> */
.L_x_96:
        /* <DEDUP_REMOVED lines=11> */
.L_x_97:
        /* <DEDUP_REMOVED lines=11> */
.L_x_98:
        /* <DEDUP_REMOVED lines=11> */
.L_x_99:
        /* <DEDUP_REMOVED lines=11> */
.L_x_100:
        /* <DEDUP_REMOVED lines=11> */
.L_x_101:
        /* <DEDUP_REMOVED lines=11> */
.L_x_102:
        /* <DEDUP_REMOVED lines=11> */
.L_x_103:
[----:B0-----:R0:W1:Y:S02]  /*fc30*/  SYNCS.PHASECHK.TRANS64.TRYWAIT P0, [R4+URZ], R3 ;  /* 0x00000003040075a7 */ /* 0x001064000800017f */
[----:B-1----:R-:W-:Y:S05]  /*fc40*/  @!P0 NANOSLEEP.SYNCS 0x989680 ;  /* 0x009896800000895d */ /* 0x002fea0003900000 */
[----:B------:R-:W1:Y:S02]  /*fc50*/  @!P0 SYNCS.PHASECHK.TRANS64 P0, [R4+URZ], R3 ;  /* 0x00000003040085a7 */ /* 0x000e64000800007f */
[----:B-1----:R-:W-:Y:S05]  /*fc60*/  @P0 EXIT ;  /* 0x000000000000094d */ /* 0x002fea0003800000 */
[----:B------:R-:W-:Y:S05]  /*fc70*/  BRA `(.L_x_103) ;  /* 0xfffffffc00ec7947 */ /* 0x000fea000383ffff */
.L_x_104:
[----:B------:R-:W-:-:S00]  /*fc80*/  BRA `(.L_x_104) ;  /* 0xfffffffc00fc7947 */ /* 0x000fc0000383ffff */
[----:B------:R-:W-:-:S00]  /*fc90*/  NOP ;  /* 0x0000000000007918 */ /* 0x000fc00000000000 */
        /* <DEDUP_REMOVED lines=14> */
.L_x_105:


//--------------------- .nv.shared._ZN7cutlass13device_kernelINS_4conv6kernel13ConvUniversalINS1_16ConvProblemShapeILNS1_8OperatorE0ELi3EEENS1_10collective14CollectiveConvINS1_46MainloopSm90TmaGmmaWarpSpecializedImplicitGemmILS5_0ELi11ELi3EN4cute5tupleIJNSA_1CILi1EEESD_SD_EEENS1_36KernelImplicitTmaWarpSpecializedSm90ELi1EEENSB_IJNSC_ILi256EEENSC_ILi64EEENSB_IJSI_EEEEEENS_12float_e4m3_tESL_NSA_8TiledMMAINSA_8MMA_AtomIJNSA_4SM904GMMA30MMA_64x64x32_F32E4M3E4M3_SS_TNILNSP_7ScaleInE1ELSR_1EEEEEENSA_6LayoutISE_NSB_IJNSC_ILi0EEESV_SV_EEEEENSB_IJNSA_10UnderscoreESY_SY_EEEEENS7_6detail26Sm90ImplicitGemmTileTraitsINSA_20SM90_TMA_LOAD_IM2COLENSA_14ComposedLayoutINSA_7SwizzleILi2ELi4ELi3EEENSA_18smem_ptr_flag_bitsILi8EEENSU_INSB_IJNSB_IJNSC_ILi8EEENSC_ILi32EEEEEENSB_IJSI_SD_EEENSB_IJSD_NSC_ILi11EEEEEEEEENSB_IJNSB_IJSI_NSC_ILi512EEEEEENSB_IJSD_SV_EEENSB_IJSV_NSC_ILi16384EEEEEEEEEEEEEvEENS12_INSA_13SM90_TMA_LOADENS14_IS16_S18_NSU_INSB_IJNSB_IJS19_S19_EEES1C_S1E_EEENSB_IJS1H_S1I_NSB_IJSV_NSC_ILi4096EEEEEEEEEEEEEvEEEENS_8epilogue10collective6detail29Sm90TmaWarpSpecializedAdapterINS20_15DefaultEpilogueISL_NSB_IJNSB_IJllllEEESD_SV_EEES25_NS1Z_6thread17LinearCombinationISL_Li1EffLNS26_9ScaleType4KindE0ELNS_15FloatRoundStyleE2ESL_EENS_4gemm15EpilogueDefaultEEEEEvvEEEEvNT_6ParamsE --------------------------
	.section	.nv.shared._ZN7cutlass13device_kernelINS_4conv6kernel13ConvUniversalINS1_16ConvProblemShapeILNS1_8OperatorE0ELi3EEENS1_10collective14CollectiveConvINS1_46MainloopSm90TmaGmmaWarpSpecializedImplicitGemmILS5_0ELi11ELi3EN4cute5tupleIJNSA_1CILi1EEESD_SD_EEENS1_36KernelImplicitTmaWarpSpecializedSm90ELi1EEENSB_IJNSC_ILi256EEENSC_ILi64EEENSB_IJSI_EEEEEENS_12float_e4m3_tESL_NSA_8TiledMMAINSA_8MMA_AtomIJNSA_4SM904GMMA30MMA_64x64x32_F32E4M3E4M3_SS_TNILNSP_7ScaleInE1ELSR_1EEEEEENSA_6LayoutISE_NSB_IJNSC_ILi0EEESV_SV_EEEEENSB_IJNSA_10UnderscoreESY_SY_EEEEENS7_6detail26Sm90ImplicitGemmTileTraitsINSA_20SM90_TMA_LOAD_IM2COLENSA_14ComposedLayoutINSA_7SwizzleILi2ELi4ELi3EEENSA_18smem_ptr_flag_bitsILi8EEENSU_INSB_IJNSB_IJNSC_ILi8EEENSC_ILi32EEEEEENSB_IJSI_SD_EEENSB_IJSD_NSC_ILi11EEEEEEEEENSB_IJNSB_IJSI_NSC_ILi512EEEEEENSB_IJSD_SV_EEENSB_IJSV_NSC_ILi16384EEEEEEEEEEEEEvEENS12_INSA_13SM90_TMA_LOADENS14_IS16_S18_NSU_INSB_IJNSB_IJS19_S19_EEES1C_S1E_EEENSB_IJS1H_S1I_NSB_IJSV_NSC_ILi4096EEEEEEEEEEEEEvEEEENS_8epilogue10collective6detail29Sm90TmaWarpSpecializedAdapterINS20_15DefaultEpilogueISL_NSB_IJNSB_IJllllEEESD_SV_EEES25_NS1Z_6thread17LinearCombinationISL_Li1EffLNS26_9ScaleType4KindE0ELNS_15FloatRoundStyleE2ESL_EENS_4gemm15EpilogueDefaultEEEEEvvEEEEvNT_6ParamsE,"aw",@nobits
	.sectionflags	@""
	.align	16
	.zero		1024


//--------------------- .nv.shared.reserved.0     --------------------------
	.section	.nv.shared.reserved.0,"aw",@nobits
	.weak		__nv_reservedSMEM_offset_0_alias
	.size		__nv_reservedSMEM_offset_0_alias, 0, 0
	.other		__nv_reservedSMEM_offset_0_alias,@"STO_CUDA_RESERVED_SHARED STV_DEFAULT"
__nv_reservedSMEM_offset_0_alias:
	.zero		0


//--------------------- .nv.global                --------------------------
	.section	.nv.global,"aw",@nobits
.nv.global:
	.type		_ZN39_INTERNAL_a16b779e_4_k_cu_4c5bbef5_27944cute1_E,@object
	.size		_ZN39_INTERNAL_a16b779e_4_k_cu_4c5bbef5_27944cute1_E,(_ZN39_INTERNAL_a16b779e_4_k_cu_4c5bbef5_27944cuda3std3__45__cpo6cbeginE - _ZN39_INTERNAL_a16b779e_4_k_cu_4c5bbef5_27944cute1_E)
_ZN39_INTERNAL_a16b779e_4_k_cu_4c5bbef5_27944cute1_E:
	.zero		1
	.type		_ZN39_INTERNAL_a16b779e_4_k_cu_4c5bbef5_27944cuda3std3__45__cpo6cbeginE,@object
	.size		_ZN39_INTERNAL_a16b779e_4_k_cu_4c5bbef5_27944cuda3std3__45__cpo6cbeginE,(_ZN39_INTERNAL_a16b779e_4_k_cu_4c5bbef5_27944cuda3std3__48in_placeE - _ZN39_INTERNAL_a16b779e_4_k_cu_4c5bbef5_27944cuda3std3__45__cpo6cbeginE)
_ZN39_INTERNAL_a16b779e_4_k_cu_4c5bbef5_27944cuda3std3__45__cpo6cbeginE:
	.zero		1
	.type		_ZN39_INTERNAL_a16b779e_4_k_cu_4c5bbef5_27944cuda3std3__48in_placeE,@object
	.size		_ZN39_INTERNAL_a16b779e_4_k_cu_4c5bbef5_27944cuda3std3__48in_placeE,(_ZN39_INTERNAL_a16b779e_4_k_cu_4c5bbef5_27944cuda3std6ranges3__45__cpo9iter_moveE - _ZN39_INTERNAL_a16b779e_4_k_cu_4c5bbef5_27944cuda3std3__48in_placeE)
_ZN39_INTERNAL_a16b779e_4_k_cu_4c5bbef5_27944cuda3std3__48in_placeE:
	.zero		1
	.type		_ZN39_INTERNAL_a16b779e_4_k_cu_4c5bbef5_27944cuda3std6ranges3__45__cpo9iter_moveE,@object
	.size		_ZN39_INTERNAL_a16b779e_4_k_cu_4c5bbef5_27944cuda3std6ranges3__45__cpo9iter_moveE,(_ZN39_INTERNAL_a16b779e_4_k_cu_4c5bbef5_27944cuda3std3__45__cpo5beginE - _ZN39_INTERNAL_a16b779e_4_k_cu_4c5bbef5_27944cuda3std6ranges3__45__cpo9iter_moveE)
_ZN39_INTERNAL_a16b779e_4_k_cu_4c5bbef5_27944cuda3std6ranges3__45__cpo9iter_moveE:
	.zero		1
	.type		_ZN39_INTERNAL_a16b779e_4_k_cu_4c5bbef5_27944cuda3std3__45__cpo5beginE,@object
	.size		_ZN39_INTERNAL_a16b779e_4_k_cu_4c5bbef5_27944cuda3std3__45__cpo5beginE,(_ZN39_INTERNAL_a16b779e_4_k_cu_4c5bbef5_27944cuda3std3__441_GLOBAL__N__a16b779e_4_k_cu_4c5bbef5_27946ignoreE - _ZN39_INTERNAL_a16b779e_4_k_cu_4c5bbef5_27944cuda3std3__45__cpo5beginE)
_ZN39_INTERNAL_a16b779e_4_k_cu_4c5bbef5_27944cuda3std3__45__cpo5beginE:
	.zero		1
	.type		_ZN39_INTERNAL_a16b779e_4_k_cu_4c5bbef5_27944cuda3std3__441_GLOBAL__N__a16b779e_4_k_cu_4c5bbef5_27946ignoreE,@object
	.size		_ZN39_INTERNAL_a16b779e_4_k_cu_4c5bbef5_27944cuda3std3__441_GLOBAL__N__a16b779e_4_k_cu_4c5bbef5_27946ignoreE,(_ZN39_INTERNAL_a16b779e_4_k_cu_4c5bbef5_27944cute7productE - _ZN39_INTERNAL_a16b779e_4_k_cu_4c5bbef5_27944cuda3std3__441_GLOBAL__N__a16b779e_4_k_cu_4c5bbef5_27946ignoreE)
_ZN39_INTERNAL_a16b779e_4_k_cu_4c5bbef5_27944cuda3std3__441_GLOBAL__N__a16b779e_4_k_cu_4c5bbef5_27946ignoreE:
	.zero		1
	.type		_ZN39_INTERNAL_a16b779e_4_k_cu_4c5bbef5_27944cute7productE,@object
	.size		_ZN39_INTERNAL_a16b779e_4_k_cu_4c5bbef5_27944cute7productE,(_ZN39_INTERNAL_a16b779e_4_k_cu_4c5bbef5_27944cuda3std3__45__cpo3endE - _ZN39_INTERNAL_a16b779e_4_k_cu_4c5bbef5_27944cute7productE)
_ZN39_INTERNAL_a16b779e_4_k_cu_4c5bbef5_27944cute7productE:
	.zero		1
	.type		_ZN39_INTERNAL_a16b779e_4_k_cu_4c5bbef5_27944cuda3std3__45__cpo3endE,@object
	.size		_ZN39_INTERNAL_a16b779e_4_k_cu_4c5bbef5_27944cuda3std3__45__cpo3endE,(_ZN39_INTERNAL_a16b779e_4_k_cu_4c5bbef5_27944cuda3std3__419piecewise_constructE - _ZN39_INTERNAL_a16b779e_4_k_cu_4c5bbef5_27944cuda3std3__45__cpo3endE)
_ZN39_INTERNAL_a16b779e_4_k_cu_4c5bbef5_27944cuda3std3__45__cpo3endE:
	.zero		1
	.type		_ZN39_INTERNAL_a16b779e_4_k_cu_4c5bbef5_27944cuda3std3__419piecewise_constructE,@object
	.size		_ZN39_INTERNAL_a16b779e_4_k_cu_4c5bbef5_27944cuda3std3__419piecewise_constructE,(_ZN39_INTERNAL_a16b779e_4_k_cu_4c5bbef5_27944cuda3std3__45__cpo4cendE - _ZN39_INTERNAL_a16b779e_4_k_cu_4c5bbef5_27944cuda3std3__419piecewise_constructE)
_ZN39_INTERNAL_a16b779e_4_k_cu_4c5bbef5_27944cuda3std3__419piecewise_constructE:
	.zero		1
	.type		_ZN39_INTERNAL_a16b779e_4_k_cu_4c5bbef5_27944cuda3std3__45__cpo4cendE,@object
	.size		_ZN39_INTERNAL_a16b779e_4_k_cu_4c5bbef5_27944cuda3std3__45__cpo4cendE,(_ZN39_INTERNAL_a16b779e_4_k_cu_4c5bbef5_27944cuda3std6ranges3__45__cpo4swapE - _ZN39_INTERNAL_a16b779e_4_k_cu_4c5bbef5_27944cuda3std3__45__cpo4cendE)
_ZN39_INTERNAL_a16b779e_4_k_cu_4c5bbef5_27944cuda3std3__45__cpo4cendE:
	.zero		1
	.type		_ZN39_INTERNAL_a16b779e_4_k_cu_4c5bbef5_27944cuda3std6ranges3__45__cpo4swapE,@object
	.size		_ZN39_INTERNAL_a16b779e_4_k_cu_4c5bbef5_27944cuda3std6ranges3__45__cpo4swapE,(.L_7 - _ZN39_INTERNAL_a16b779e_4_k_cu_4c5bbef5_27944cuda3std6ranges3__45__cpo4swapE)
_ZN39_INTERNAL_a16b779e_4_k_cu_4c5bbef5_27944cuda3std6ranges3__45__cpo4swapE:
	.zero		1
.L_7:


//--------------------- .nv.constant0._ZN7cutlass13device_kernelINS_4conv6kernel13ConvUniversalINS1_16ConvProblemShapeILNS1_8OperatorE0ELi3EEENS1_10collective14CollectiveConvINS1_46MainloopSm90TmaGmmaWarpSpecializedImplicitGemmILS5_0ELi11ELi3EN4cute5tupleIJNSA_1CILi1EEESD_SD_EEENS1_36KernelImplicitTmaWarpSpecializedSm90ELi1EEENSB_IJNSC_ILi256EEENSC_ILi64EEENSB_IJSI_EEEEEENS_12float_e4m3_tESL_NSA_8TiledMMAINSA_8MMA_AtomIJNSA_4SM904GMMA30MMA_64x64x32_F32E4M3E4M3_SS_TNILNSP_7ScaleInE1ELSR_1EEEEEENSA_6LayoutISE_NSB_IJNSC_ILi0EEESV_SV_EEEEENSB_IJNSA_10UnderscoreESY_SY_EEEEENS7_6detail26Sm90ImplicitGemmTileTraitsINSA_20SM90_TMA_LOAD_IM2COLENSA_14ComposedLayoutINSA_7SwizzleILi2ELi4ELi3EEENSA_18smem_ptr_flag_bitsILi8EEENSU_INSB_IJNSB_IJNSC_ILi8EEENSC_ILi32EEEEEENSB_IJSI_SD_EEENSB_IJSD_NSC_ILi11EEEEEEEEENSB_IJNSB_IJSI_NSC_ILi512EEEEEENSB_IJSD_SV_EEENSB_IJSV_NSC_ILi16384EEEEEEEEEEEEEvEENS12_INSA_13SM90_TMA_LOADENS14_IS16_S18_NSU_INSB_IJNSB_IJS19_S19_EEES1C_S1E_EEENSB_IJS1H_S1I_NSB_IJSV_NSC_ILi4096EEEEEEEEEEEEEvEEEENS_8epilogue10collective6detail29Sm90TmaWarpSpecializedAdapterINS20_15DefaultEpilogueISL_NSB_IJNSB_IJllllEEESD_SV_EEES25_NS1Z_6thread17LinearCombinationISL_Li1EffLNS26_9ScaleType4KindE0ELNS_15FloatRoundStyleE2ESL_EENS_4gemm15EpilogueDefaultEEEEEvvEEEEvNT_6ParamsE --------------------------
	.section	.nv.constant0._ZN7cutlass13device_kernelINS_4conv6kernel13ConvUniversalINS1_16ConvProblemShapeILNS1_8OperatorE0ELi3EEENS1_10collective14CollectiveConvINS1_46MainloopSm90TmaGmmaWarpSpecializedImplicitGemmILS5_0ELi11ELi3EN4cute5tupleIJNSA_1CILi1EEESD_SD_EEENS1_36KernelImplicitTmaWarpSpecializedSm90ELi1EEENSB_IJNSC_ILi256EEENSC_ILi64EEENSB_IJSI_EEEEEENS_12float_e4m3_tESL_NSA_8TiledMMAINSA_8MMA_AtomIJNSA_4SM904GMMA30MMA_64x64x32_F32E4M3E4M3_SS_TNILNSP_7ScaleInE1ELSR_1EEEEEENSA_6LayoutISE_NSB_IJNSC_ILi0EEESV_SV_EEEEENSB_IJNSA_10UnderscoreESY_SY_EEEEENS7_6detail26Sm90ImplicitGemmTileTraitsINSA_20SM90_TMA_LOAD_IM2COLENSA_14ComposedLayoutINSA_7SwizzleILi2ELi4ELi3EEENSA_18smem_ptr_flag_bitsILi8EEENSU_INSB_IJNSB_IJNSC_ILi8EEENSC_ILi32EEEEEENSB_IJSI_SD_EEENSB_IJSD_NSC_ILi11EEEEEEEEENSB_IJNSB_IJSI_NSC_ILi512EEEEEENSB_IJSD_SV_EEENSB_IJSV_NSC_ILi16384EEEEEEEEEEEEEvEENS12_INSA_13SM90_TMA_LOADENS14_IS16_S18_NSU_INSB_IJNSB_IJS19_S19_EEES1C_S1E_EEENSB_IJS1H_S1I_NSB_IJSV_NSC_ILi4096EEEEEEEEEEEEEvEEEENS_8epilogue10collective6detail29Sm90TmaWarpSpecializedAdapterINS20_15DefaultEpilogueISL_NSB_IJNSB_IJllllEEESD_SV_EEES25_NS1Z_6thread17LinearCombinationISL_Li1EffLNS26_9ScaleType4KindE0ELNS_15FloatRoundStyleE2ESL_EENS_4gemm15EpilogueDefaultEEEEEvvEEEEvNT_6ParamsE,"a",@progbits
	.sectionflags	@""
	.align	4
.nv.constant0._ZN7cutlass13device_kernelINS_4conv6kernel13ConvUniversalINS1_16ConvProblemShapeILNS1_8OperatorE0ELi3EEENS1_10collective14CollectiveConvINS1_46MainloopSm90TmaGmmaWarpSpecializedImplicitGemmILS5_0ELi11ELi3EN4cute5tupleIJNSA_1CILi1EEESD_SD_EEENS1_36KernelImplicitTmaWarpSpecializedSm90ELi1EEENSB_IJNSC_ILi256EEENSC_ILi64EEENSB_IJSI_EEEEEENS_12float_e4m3_tESL_NSA_8TiledMMAINSA_8MMA_AtomIJNSA_4SM904GMMA30MMA_64x64x32_F32E4M3E4M3_SS_TNILNSP_7ScaleInE1ELSR_1EEEEEENSA_6LayoutISE_NSB_IJNSC_ILi0EEESV_SV_EEEEENSB_IJNSA_10UnderscoreESY_SY_EEEEENS7_6detail26Sm90ImplicitGemmTileTraitsINSA_20SM90_TMA_LOAD_IM2COLENSA_14ComposedLayoutINSA_7SwizzleILi2ELi4ELi3EEENSA_18smem_ptr_flag_bitsILi8EEENSU_INSB_IJNSB_IJNSC_ILi8EEENSC_ILi32EEEEEENSB_IJSI_SD_EEENSB_IJSD_NSC_ILi11EEEEEEEEENSB_IJNSB_IJSI_NSC_ILi512EEEEEENSB_IJSD_SV_EEENSB_IJSV_NSC_ILi16384EEEEEEEEEEEEEvEENS12_INSA_13SM90_TMA_LOADENS14_IS16_S18_NSU_INSB_IJNSB_IJS19_S19_EEES1C_S1E_EEENSB_IJS1H_S1I_NSB_IJSV_NSC_ILi4096EEEEEEEEEEEEEvEEEENS_8epilogue10collective6detail29Sm90TmaWarpSpecializedAdapterINS20_15DefaultEpilogueISL_NSB_IJNSB_IJllllEEESD_SV_EEES25_NS1Z_6thread17LinearCombinationISL_Li1EffLNS26_9ScaleType4KindE0ELNS_15FloatRoundStyleE2ESL_EENS_4gemm15EpilogueDefaultEEEEEvvEEEEvNT_6ParamsE:
	.zero		1664


//--------------------- SYMBOLS --------------------------

	.type		.nv.reservedSmem.offset0,@object
	.size		.nv.reservedSmem.offset0,0x4
